//
// Generated by NVIDIA NVVM Compiler
//
// Compiler Build ID: CL-36424714
// Cuda compilation tools, release 13.0, V13.0.88
// Based on NVVM 20.0.0
//

.version 9.0
.target sm_100
.address_size 64

	// .globl	_Z18bit_reverse_kernelPmPKii

.visible .entry _Z18bit_reverse_kernelPmPKii(
	.param .u64 .ptr .align 1 _Z18bit_reverse_kernelPmPKii_param_0,
	.param .u64 .ptr .align 1 _Z18bit_reverse_kernelPmPKii_param_1,
	.param .u32 _Z18bit_reverse_kernelPmPKii_param_2
)
{
	.reg .pred 	%p<3>;
	.reg .b32 	%r<8>;
	.reg .b64 	%rd<15>;

	ld.param.u64 	%rd2, [_Z18bit_reverse_kernelPmPKii_param_0];
	ld.param.u64 	%rd3, [_Z18bit_reverse_kernelPmPKii_param_1];
	ld.param.u32 	%r3, [_Z18bit_reverse_kernelPmPKii_param_2];
	mov.u32 	%r4, %ctaid.x;
	mov.u32 	%r5, %ntid.x;
	mov.u32 	%r6, %tid.x;
	mad.lo.s32 	%r1, %r4, %r5, %r6;
	setp.ge.s32 	%p1, %r1, %r3;
	@%p1 bra 	$L__BB0_3;
	cvta.to.global.u64 	%rd4, %rd3;
	mul.wide.s32 	%rd5, %r1, 4;
	add.s64 	%rd1, %rd4, %rd5;
	ld.global.u32 	%r2, [%rd1];
	setp.ge.s32 	%p2, %r1, %r2;
	@%p2 bra 	$L__BB0_3;
	cvta.to.global.u64 	%rd6, %rd2;
	mul.wide.s32 	%rd7, %r1, 8;
	add.s64 	%rd8, %rd6, %rd7;
	ld.global.u64 	%rd9, [%rd8];
	mul.wide.s32 	%rd10, %r2, 8;
	add.s64 	%rd11, %rd6, %rd10;
	ld.global.u64 	%rd12, [%rd11];
	st.global.u64 	[%rd8], %rd12;
	ld.global.u32 	%r7, [%rd1];
	mul.wide.s32 	%rd13, %r7, 8;
	add.s64 	%rd14, %rd6, %rd13;
	st.global.u64 	[%rd14], %rd9;
$L__BB0_3:
	ret;

}
	// .globl	_Z29multiply_pointwise_kernel_vecPmPKm7Barretti
.visible .entry _Z29multiply_pointwise_kernel_vecPmPKm7Barretti(
	.param .u64 .ptr .align 1 _Z29multiply_pointwise_kernel_vecPmPKm7Barretti_param_0,
	.param .u64 .ptr .align 1 _Z29multiply_pointwise_kernel_vecPmPKm7Barretti_param_1,
	.param .align 16 .b8 _Z29multiply_pointwise_kernel_vecPmPKm7Barretti_param_2[32],
	.param .u32 _Z29multiply_pointwise_kernel_vecPmPKm7Barretti_param_3
)
{
	.reg .pred 	%p<10>;
	.reg .b16 	%rs<9>;
	.reg .b32 	%r<41>;
	.reg .b64 	%rd<45>;

	ld.param.u64 	%rd6, [_Z29multiply_pointwise_kernel_vecPmPKm7Barretti_param_2+16];
	ld.param.u64 	%rd7, [_Z29multiply_pointwise_kernel_vecPmPKm7Barretti_param_0];
	ld.param.u64 	%rd8, [_Z29multiply_pointwise_kernel_vecPmPKm7Barretti_param_1];
	ld.param.v2.u64 	{%rd4, %rd5}, [_Z29multiply_pointwise_kernel_vecPmPKm7Barretti_param_2];
	ld.param.u32 	%r7, [_Z29multiply_pointwise_kernel_vecPmPKm7Barretti_param_3];
	cvta.to.global.u64 	%rd1, %rd8;
	cvta.to.global.u64 	%rd2, %rd7;
	mov.u32 	%r18, %ctaid.x;
	mov.u32 	%r1, %ntid.x;
	mov.u32 	%r19, %tid.x;
	mad.lo.s32 	%r2, %r18, %r1, %r19;
	shr.s32 	%r3, %r7, 1;
	setp.ge.s32 	%p1, %r2, %r3;
	@%p1 bra 	$L__BB1_3;
	mov.u32 	%r20, %nctaid.x;
	mul.lo.s32 	%r4, %r1, %r20;
	mov.u32 	%r40, %r2;
$L__BB1_2:
	mul.wide.s32 	%rd9, %r40, 16;
	add.s64 	%rd10, %rd2, %rd9;
	ld.global.v2.u64 	{%rd11, %rd12}, [%rd10];
	add.s64 	%rd13, %rd1, %rd9;
	ld.global.v2.u64 	{%rd14, %rd15}, [%rd13];
	mul.lo.s64 	%rd16, %rd14, %rd11;
	mul.lo.s64 	%rd17, %rd16, %rd6;
	mul.hi.u64 	%rd18, %rd16, %rd6;
	mov.b64 	{%r21, %r22}, %rd18;
	mov.b64 	{%r23, %r24}, %rd17;
	shf.l.wrap.b32 	%r25, %r24, %r21, 2;
	shf.l.wrap.b32 	%r26, %r21, %r22, 2;
	mov.b64 	%rd19, {%r25, %r26};
	mul.lo.s64 	%rd20, %rd4, %rd19;
	sub.s64 	%rd21, %rd16, %rd20;
	setp.lt.u64 	%p2, %rd21, %rd4;
	selp.b64 	%rd22, 0, %rd4, %p2;
	sub.s64 	%rd23, %rd21, %rd22;
	mul.lo.s64 	%rd24, %rd15, %rd12;
	mul.lo.s64 	%rd25, %rd24, %rd6;
	mul.hi.u64 	%rd26, %rd24, %rd6;
	mov.b64 	{%r27, %r28}, %rd26;
	mov.b64 	{%r29, %r30}, %rd25;
	shf.l.wrap.b32 	%r31, %r30, %r27, 2;
	shf.l.wrap.b32 	%r32, %r27, %r28, 2;
	mov.b64 	%rd27, {%r31, %r32};
	mul.lo.s64 	%rd28, %rd4, %rd27;
	sub.s64 	%rd29, %rd24, %rd28;
	setp.lt.u64 	%p3, %rd29, %rd4;
	selp.b64 	%rd30, 0, %rd4, %p3;
	sub.s64 	%rd31, %rd29, %rd30;
	st.global.v2.u64 	[%rd10], {%rd23, %rd31};
	add.s32 	%r40, %r40, %r4;
	setp.lt.s32 	%p4, %r40, %r3;
	@%p4 bra 	$L__BB1_2;
$L__BB1_3:
	and.b32  	%r33, %r7, 1;
	setp.eq.b32 	%p5, %r33, 1;
	not.pred 	%p6, %p5;
	setp.ne.s32 	%p7, %r2, 0;
	or.pred  	%p8, %p7, %p6;
	@%p8 bra 	$L__BB1_5;
	mul.wide.s32 	%rd32, %r7, 8;
	add.s64 	%rd33, %rd2, %rd32;
	ld.global.u64 	%rd34, [%rd33+-8];
	add.s64 	%rd35, %rd1, %rd32;
	ld.global.u64 	%rd36, [%rd35+-8];
	mul.lo.s64 	%rd37, %rd36, %rd34;
	mul.lo.s64 	%rd38, %rd37, %rd6;
	mul.hi.u64 	%rd39, %rd37, %rd6;
	mov.b64 	{%r34, %r35}, %rd39;
	mov.b64 	{%r36, %r37}, %rd38;
	shf.l.wrap.b32 	%r38, %r37, %r34, 2;
	shf.l.wrap.b32 	%r39, %r34, %r35, 2;
	mov.b64 	%rd40, {%r38, %r39};
	mul.lo.s64 	%rd41, %rd4, %rd40;
	sub.s64 	%rd42, %rd37, %rd41;
	setp.lt.u64 	%p9, %rd42, %rd4;
	selp.b64 	%rd43, 0, %rd4, %p9;
	sub.s64 	%rd44, %rd42, %rd43;
	st.global.u64 	[%rd33+-8], %rd44;
$L__BB1_5:
	ret;

}
	// .globl	_Z20apply_inv_kernel_vecPmm7Barretti
.visible .entry _Z20apply_inv_kernel_vecPmm7Barretti(
	.param .u64 .ptr .align 1 _Z20apply_inv_kernel_vecPmm7Barretti_param_0,
	.param .u64 _Z20apply_inv_kernel_vecPmm7Barretti_param_1,
	.param .align 16 .b8 _Z20apply_inv_kernel_vecPmm7Barretti_param_2[32],
	.param .u32 _Z20apply_inv_kernel_vecPmm7Barretti_param_3
)
{
	.reg .pred 	%p<22>;
	.reg .b16 	%rs<9>;
	.reg .b32 	%r<109>;
	.reg .b64 	%rd<117>;

	ld.param.u64 	%rd6, [_Z20apply_inv_kernel_vecPmm7Barretti_param_2+16];
	ld.param.u64 	%rd7, [_Z20apply_inv_kernel_vecPmm7Barretti_param_0];
	ld.param.u64 	%rd3, [_Z20apply_inv_kernel_vecPmm7Barretti_param_1];
	ld.param.v2.u64 	{%rd4, %rd5}, [_Z20apply_inv_kernel_vecPmm7Barretti_param_2];
	ld.param.u32 	%r13, [_Z20apply_inv_kernel_vecPmm7Barretti_param_3];
	cvta.to.global.u64 	%rd1, %rd7;
	mov.u32 	%r24, %ctaid.x;
	mov.u32 	%r25, %ntid.x;
	mov.u32 	%r26, %tid.x;
	mad.lo.s32 	%r1, %r24, %r25, %r26;
	mov.u32 	%r27, %nctaid.x;
	mul.lo.s32 	%r2, %r25, %r27;
	shr.s32 	%r3, %r13, 1;
	setp.ge.s32 	%p1, %r1, %r3;
	@%p1 bra 	$L__BB2_7;
	add.s32 	%r28, %r1, %r2;
	max.s32 	%r29, %r3, %r28;
	setp.lt.s32 	%p2, %r28, %r3;
	selp.u32 	%r30, 1, 0, %p2;
	add.s32 	%r31, %r28, %r30;
	sub.s32 	%r32, %r29, %r31;
	div.u32 	%r33, %r32, %r2;
	add.s32 	%r4, %r33, %r30;
	and.b32  	%r34, %r4, 3;
	setp.eq.s32 	%p3, %r34, 3;
	mov.u32 	%r107, %r1;
	@%p3 bra 	$L__BB2_4;
	add.s32 	%r35, %r4, 1;
	and.b32  	%r36, %r35, 3;
	neg.s32 	%r105, %r36;
	mov.u32 	%r107, %r1;
$L__BB2_3:
	.pragma "nounroll";
	mul.wide.s32 	%rd8, %r107, 16;
	add.s64 	%rd9, %rd1, %rd8;
	ld.global.v2.u64 	{%rd10, %rd11}, [%rd9];
	mul.lo.s64 	%rd12, %rd10, %rd3;
	mul.lo.s64 	%rd13, %rd12, %rd6;
	mul.hi.u64 	%rd14, %rd12, %rd6;
	mov.b64 	{%r37, %r38}, %rd14;
	mov.b64 	{%r39, %r40}, %rd13;
	shf.l.wrap.b32 	%r41, %r40, %r37, 2;
	shf.l.wrap.b32 	%r42, %r37, %r38, 2;
	mov.b64 	%rd15, {%r41, %r42};
	mul.lo.s64 	%rd16, %rd4, %rd15;
	sub.s64 	%rd17, %rd12, %rd16;
	setp.lt.u64 	%p4, %rd17, %rd4;
	selp.b64 	%rd18, 0, %rd4, %p4;
	sub.s64 	%rd19, %rd17, %rd18;
	mul.lo.s64 	%rd20, %rd11, %rd3;
	mul.lo.s64 	%rd21, %rd20, %rd6;
	mul.hi.u64 	%rd22, %rd20, %rd6;
	mov.b64 	{%r43, %r44}, %rd22;
	mov.b64 	{%r45, %r46}, %rd21;
	shf.l.wrap.b32 	%r47, %r46, %r43, 2;
	shf.l.wrap.b32 	%r48, %r43, %r44, 2;
	mov.b64 	%rd23, {%r47, %r48};
	mul.lo.s64 	%rd24, %rd4, %rd23;
	sub.s64 	%rd25, %rd20, %rd24;
	setp.lt.u64 	%p5, %rd25, %rd4;
	selp.b64 	%rd26, 0, %rd4, %p5;
	sub.s64 	%rd27, %rd25, %rd26;
	st.global.v2.u64 	[%rd9], {%rd19, %rd27};
	add.s32 	%r107, %r107, %r2;
	add.s32 	%r105, %r105, 1;
	setp.ne.s32 	%p6, %r105, 0;
	@%p6 bra 	$L__BB2_3;
$L__BB2_4:
	setp.lt.u32 	%p7, %r4, 3;
	@%p7 bra 	$L__BB2_7;
	mul.wide.s32 	%rd48, %r2, 16;
	shl.b32 	%r97, %r2, 2;
$L__BB2_6:
	mul.wide.s32 	%rd28, %r107, 16;
	add.s64 	%rd29, %rd1, %rd28;
	ld.global.v2.u64 	{%rd30, %rd31}, [%rd29];
	mul.lo.s64 	%rd32, %rd30, %rd3;
	mul.lo.s64 	%rd33, %rd32, %rd6;
	mul.hi.u64 	%rd34, %rd32, %rd6;
	mov.b64 	{%r49, %r50}, %rd34;
	mov.b64 	{%r51, %r52}, %rd33;
	shf.l.wrap.b32 	%r53, %r52, %r49, 2;
	shf.l.wrap.b32 	%r54, %r49, %r50, 2;
	mov.b64 	%rd35, {%r53, %r54};
	mul.lo.s64 	%rd36, %rd4, %rd35;
	sub.s64 	%rd37, %rd32, %rd36;
	setp.lt.u64 	%p8, %rd37, %rd4;
	selp.b64 	%rd38, 0, %rd4, %p8;
	sub.s64 	%rd39, %rd37, %rd38;
	mul.lo.s64 	%rd40, %rd31, %rd3;
	mul.lo.s64 	%rd41, %rd40, %rd6;
	mul.hi.u64 	%rd42, %rd40, %rd6;
	mov.b64 	{%r55, %r56}, %rd42;
	mov.b64 	{%r57, %r58}, %rd41;
	shf.l.wrap.b32 	%r59, %r58, %r55, 2;
	shf.l.wrap.b32 	%r60, %r55, %r56, 2;
	mov.b64 	%rd43, {%r59, %r60};
	mul.lo.s64 	%rd44, %rd4, %rd43;
	sub.s64 	%rd45, %rd40, %rd44;
	setp.lt.u64 	%p9, %rd45, %rd4;
	selp.b64 	%rd46, 0, %rd4, %p9;
	sub.s64 	%rd47, %rd45, %rd46;
	st.global.v2.u64 	[%rd29], {%rd39, %rd47};
	add.s64 	%rd49, %rd29, %rd48;
	ld.global.v2.u64 	{%rd50, %rd51}, [%rd49];
	mul.lo.s64 	%rd52, %rd50, %rd3;
	mul.lo.s64 	%rd53, %rd52, %rd6;
	mul.hi.u64 	%rd54, %rd52, %rd6;
	mov.b64 	{%r61, %r62}, %rd54;
	mov.b64 	{%r63, %r64}, %rd53;
	shf.l.wrap.b32 	%r65, %r64, %r61, 2;
	shf.l.wrap.b32 	%r66, %r61, %r62, 2;
	mov.b64 	%rd55, {%r65, %r66};
	mul.lo.s64 	%rd56, %rd4, %rd55;
	sub.s64 	%rd57, %rd52, %rd56;
	setp.lt.u64 	%p10, %rd57, %rd4;
	selp.b64 	%rd58, 0, %rd4, %p10;
	sub.s64 	%rd59, %rd57, %rd58;
	mul.lo.s64 	%rd60, %rd51, %rd3;
	mul.lo.s64 	%rd61, %rd60, %rd6;
	mul.hi.u64 	%rd62, %rd60, %rd6;
	mov.b64 	{%r67, %r68}, %rd62;
	mov.b64 	{%r69, %r70}, %rd61;
	shf.l.wrap.b32 	%r71, %r70, %r67, 2;
	shf.l.wrap.b32 	%r72, %r67, %r68, 2;
	mov.b64 	%rd63, {%r71, %r72};
	mul.lo.s64 	%rd64, %rd4, %rd63;
	sub.s64 	%rd65, %rd60, %rd64;
	setp.lt.u64 	%p11, %rd65, %rd4;
	selp.b64 	%rd66, 0, %rd4, %p11;
	sub.s64 	%rd67, %rd65, %rd66;
	st.global.v2.u64 	[%rd49], {%rd59, %rd67};
	add.s64 	%rd68, %rd49, %rd48;
	ld.global.v2.u64 	{%rd69, %rd70}, [%rd68];
	mul.lo.s64 	%rd71, %rd69, %rd3;
	mul.lo.s64 	%rd72, %rd71, %rd6;
	mul.hi.u64 	%rd73, %rd71, %rd6;
	mov.b64 	{%r73, %r74}, %rd73;
	mov.b64 	{%r75, %r76}, %rd72;
	shf.l.wrap.b32 	%r77, %r76, %r73, 2;
	shf.l.wrap.b32 	%r78, %r73, %r74, 2;
	mov.b64 	%rd74, {%r77, %r78};
	mul.lo.s64 	%rd75, %rd4, %rd74;
	sub.s64 	%rd76, %rd71, %rd75;
	setp.lt.u64 	%p12, %rd76, %rd4;
	selp.b64 	%rd77, 0, %rd4, %p12;
	sub.s64 	%rd78, %rd76, %rd77;
	mul.lo.s64 	%rd79, %rd70, %rd3;
	mul.lo.s64 	%rd80, %rd79, %rd6;
	mul.hi.u64 	%rd81, %rd79, %rd6;
	mov.b64 	{%r79, %r80}, %rd81;
	mov.b64 	{%r81, %r82}, %rd80;
	shf.l.wrap.b32 	%r83, %r82, %r79, 2;
	shf.l.wrap.b32 	%r84, %r79, %r80, 2;
	mov.b64 	%rd82, {%r83, %r84};
	mul.lo.s64 	%rd83, %rd4, %rd82;
	sub.s64 	%rd84, %rd79, %rd83;
	setp.lt.u64 	%p13, %rd84, %rd4;
	selp.b64 	%rd85, 0, %rd4, %p13;
	sub.s64 	%rd86, %rd84, %rd85;
	st.global.v2.u64 	[%rd68], {%rd78, %rd86};
	add.s64 	%rd87, %rd68, %rd48;
	ld.global.v2.u64 	{%rd88, %rd89}, [%rd87];
	mul.lo.s64 	%rd90, %rd88, %rd3;
	mul.lo.s64 	%rd91, %rd90, %rd6;
	mul.hi.u64 	%rd92, %rd90, %rd6;
	mov.b64 	{%r85, %r86}, %rd92;
	mov.b64 	{%r87, %r88}, %rd91;
	shf.l.wrap.b32 	%r89, %r88, %r85, 2;
	shf.l.wrap.b32 	%r90, %r85, %r86, 2;
	mov.b64 	%rd93, {%r89, %r90};
	mul.lo.s64 	%rd94, %rd4, %rd93;
	sub.s64 	%rd95, %rd90, %rd94;
	setp.lt.u64 	%p14, %rd95, %rd4;
	selp.b64 	%rd96, 0, %rd4, %p14;
	sub.s64 	%rd97, %rd95, %rd96;
	mul.lo.s64 	%rd98, %rd89, %rd3;
	mul.lo.s64 	%rd99, %rd98, %rd6;
	mul.hi.u64 	%rd100, %rd98, %rd6;
	mov.b64 	{%r91, %r92}, %rd100;
	mov.b64 	{%r93, %r94}, %rd99;
	shf.l.wrap.b32 	%r95, %r94, %r91, 2;
	shf.l.wrap.b32 	%r96, %r91, %r92, 2;
	mov.b64 	%rd101, {%r95, %r96};
	mul.lo.s64 	%rd102, %rd4, %rd101;
	sub.s64 	%rd103, %rd98, %rd102;
	setp.lt.u64 	%p15, %rd103, %rd4;
	selp.b64 	%rd104, 0, %rd4, %p15;
	sub.s64 	%rd105, %rd103, %rd104;
	st.global.v2.u64 	[%rd87], {%rd97, %rd105};
	add.s32 	%r107, %r97, %r107;
	setp.lt.s32 	%p16, %r107, %r3;
	@%p16 bra 	$L__BB2_6;
$L__BB2_7:
	and.b32  	%r98, %r13, 1;
	setp.eq.b32 	%p17, %r98, 1;
	not.pred 	%p18, %p17;
	setp.ne.s32 	%p19, %r1, 0;
	or.pred  	%p20, %p19, %p18;
	@%p20 bra 	$L__BB2_9;
	mul.wide.s32 	%rd106, %r13, 8;
	add.s64 	%rd107, %rd1, %rd106;
	ld.global.u64 	%rd108, [%rd107+-8];
	mul.lo.s64 	%rd109, %rd108, %rd3;
	mul.lo.s64 	%rd110, %rd109, %rd6;
	mul.hi.u64 	%rd111, %rd109, %rd6;
	mov.b64 	{%r99, %r100}, %rd111;
	mov.b64 	{%r101, %r102}, %rd110;
	shf.l.wrap.b32 	%r103, %r102, %r99, 2;
	shf.l.wrap.b32 	%r104, %r99, %r100, 2;
	mov.b64 	%rd112, {%r103, %r104};
	mul.lo.s64 	%rd113, %rd4, %rd112;
	sub.s64 	%rd114, %rd109, %rd113;
	setp.lt.u64 	%p21, %rd114, %rd4;
	selp.b64 	%rd115, 0, %rd4, %p21;
	sub.s64 	%rd116, %rd114, %rd115;
	st.global.u64 	[%rd107+-8], %rd116;
$L__BB2_9:
	ret;

}
	// .globl	_Z19fill_twiddle_kernelPmS_iimm7Barrett
.visible .entry _Z19fill_twiddle_kernelPmS_iimm7Barrett(
	.param .u64 .ptr .align 1 _Z19fill_twiddle_kernelPmS_iimm7Barrett_param_0,
	.param .u64 .ptr .align 1 _Z19fill_twiddle_kernelPmS_iimm7Barrett_param_1,
	.param .u32 _Z19fill_twiddle_kernelPmS_iimm7Barrett_param_2,
	.param .u32 _Z19fill_twiddle_kernelPmS_iimm7Barrett_param_3,
	.param .u64 _Z19fill_twiddle_kernelPmS_iimm7Barrett_param_4,
	.param .u64 _Z19fill_twiddle_kernelPmS_iimm7Barrett_param_5,
	.param .align 16 .b8 _Z19fill_twiddle_kernelPmS_iimm7Barrett_param_6[32]
)
{
	.reg .pred 	%p<15>;
	.reg .b32 	%r<44>;
	.reg .b64 	%rd<86>;

	ld.param.u64 	%rd22, [_Z19fill_twiddle_kernelPmS_iimm7Barrett_param_0];
	ld.param.u64 	%rd1, [_Z19fill_twiddle_kernelPmS_iimm7Barrett_param_6];
	ld.param.u64 	%rd2, [_Z19fill_twiddle_kernelPmS_iimm7Barrett_param_6+16];
	ld.param.u64 	%rd23, [_Z19fill_twiddle_kernelPmS_iimm7Barrett_param_1];
	ld.param.u32 	%r2, [_Z19fill_twiddle_kernelPmS_iimm7Barrett_param_2];
	ld.param.u32 	%r3, [_Z19fill_twiddle_kernelPmS_iimm7Barrett_param_3];
	ld.param.u64 	%rd24, [_Z19fill_twiddle_kernelPmS_iimm7Barrett_param_4];
	ld.param.u64 	%rd25, [_Z19fill_twiddle_kernelPmS_iimm7Barrett_param_5];
	mov.u32 	%r4, %ctaid.x;
	mov.u32 	%r5, %ntid.x;
	mov.u32 	%r6, %tid.x;
	mad.lo.s32 	%r1, %r4, %r5, %r6;
	setp.ge.s32 	%p1, %r1, %r3;
	@%p1 bra 	$L__BB3_11;
	setp.eq.s32 	%p2, %r1, 0;
	mov.b64 	%rd79, 1;
	mov.u64 	%rd83, %rd79;
	@%p2 bra 	$L__BB3_10;
	cvt.s64.s32 	%rd82, %r1;
	mul.lo.s64 	%rd28, %rd2, %rd24;
	mul.hi.u64 	%rd29, %rd2, %rd24;
	mov.b64 	{%r7, %r8}, %rd29;
	mov.b64 	{%r9, %r10}, %rd28;
	shf.l.wrap.b32 	%r11, %r10, %r7, 2;
	shf.l.wrap.b32 	%r12, %r7, %r8, 2;
	mov.b64 	%rd30, {%r11, %r12};
	mul.lo.s64 	%rd31, %rd1, %rd30;
	sub.s64 	%rd32, %rd24, %rd31;
	setp.lt.u64 	%p3, %rd32, %rd1;
	selp.b64 	%rd33, 0, %rd1, %p3;
	sub.s64 	%rd77, %rd32, %rd33;
	mov.b64 	%rd79, 1;
	mov.u64 	%rd78, %rd82;
$L__BB3_3:
	and.b64  	%rd34, %rd78, 1;
	setp.eq.b64 	%p4, %rd34, 1;
	not.pred 	%p5, %p4;
	@%p5 bra 	$L__BB3_5;
	mul.lo.s64 	%rd35, %rd79, %rd77;
	mul.lo.s64 	%rd36, %rd35, %rd2;
	mul.hi.u64 	%rd37, %rd35, %rd2;
	mov.b64 	{%r13, %r14}, %rd37;
	mov.b64 	{%r15, %r16}, %rd36;
	shf.l.wrap.b32 	%r17, %r16, %r13, 2;
	shf.l.wrap.b32 	%r18, %r13, %r14, 2;
	mov.b64 	%rd38, {%r17, %r18};
	mul.lo.s64 	%rd39, %rd1, %rd38;
	sub.s64 	%rd40, %rd35, %rd39;
	setp.lt.u64 	%p6, %rd40, %rd1;
	selp.b64 	%rd41, 0, %rd1, %p6;
	sub.s64 	%rd79, %rd40, %rd41;
$L__BB3_5:
	mul.lo.s64 	%rd42, %rd77, %rd77;
	mul.lo.s64 	%rd43, %rd42, %rd2;
	mul.hi.u64 	%rd44, %rd42, %rd2;
	mov.b64 	{%r19, %r20}, %rd44;
	mov.b64 	{%r21, %r22}, %rd43;
	shf.l.wrap.b32 	%r23, %r22, %r19, 2;
	shf.l.wrap.b32 	%r24, %r19, %r20, 2;
	mov.b64 	%rd45, {%r23, %r24};
	mul.lo.s64 	%rd46, %rd1, %rd45;
	sub.s64 	%rd47, %rd42, %rd46;
	setp.lt.u64 	%p7, %rd47, %rd1;
	selp.b64 	%rd48, 0, %rd1, %p7;
	sub.s64 	%rd77, %rd47, %rd48;
	shr.u64 	%rd11, %rd78, 1;
	setp.gt.u64 	%p8, %rd78, 1;
	mov.u64 	%rd78, %rd11;
	@%p8 bra 	$L__BB3_3;
	mul.lo.s64 	%rd50, %rd2, %rd25;
	mul.hi.u64 	%rd51, %rd2, %rd25;
	mov.b64 	{%r25, %r26}, %rd51;
	mov.b64 	{%r27, %r28}, %rd50;
	shf.l.wrap.b32 	%r29, %r28, %r25, 2;
	shf.l.wrap.b32 	%r30, %r25, %r26, 2;
	mov.b64 	%rd52, {%r29, %r30};
	mul.lo.s64 	%rd53, %rd1, %rd52;
	sub.s64 	%rd54, %rd25, %rd53;
	setp.lt.u64 	%p9, %rd54, %rd1;
	selp.b64 	%rd55, 0, %rd1, %p9;
	sub.s64 	%rd81, %rd54, %rd55;
	mov.b64 	%rd83, 1;
$L__BB3_7:
	and.b64  	%rd56, %rd82, 1;
	setp.eq.b64 	%p10, %rd56, 1;
	not.pred 	%p11, %p10;
	@%p11 bra 	$L__BB3_9;
	mul.lo.s64 	%rd57, %rd83, %rd81;
	mul.lo.s64 	%rd58, %rd57, %rd2;
	mul.hi.u64 	%rd59, %rd57, %rd2;
	mov.b64 	{%r31, %r32}, %rd59;
	mov.b64 	{%r33, %r34}, %rd58;
	shf.l.wrap.b32 	%r35, %r34, %r31, 2;
	shf.l.wrap.b32 	%r36, %r31, %r32, 2;
	mov.b64 	%rd60, {%r35, %r36};
	mul.lo.s64 	%rd61, %rd1, %rd60;
	sub.s64 	%rd62, %rd57, %rd61;
	setp.lt.u64 	%p12, %rd62, %rd1;
	selp.b64 	%rd63, 0, %rd1, %p12;
	sub.s64 	%rd83, %rd62, %rd63;
$L__BB3_9:
	mul.lo.s64 	%rd64, %rd81, %rd81;
	mul.lo.s64 	%rd65, %rd64, %rd2;
	mul.hi.u64 	%rd66, %rd64, %rd2;
	mov.b64 	{%r37, %r38}, %rd66;
	mov.b64 	{%r39, %r40}, %rd65;
	shf.l.wrap.b32 	%r41, %r40, %r37, 2;
	shf.l.wrap.b32 	%r42, %r37, %r38, 2;
	mov.b64 	%rd67, {%r41, %r42};
	mul.lo.s64 	%rd68, %rd1, %rd67;
	sub.s64 	%rd69, %rd64, %rd68;
	setp.lt.u64 	%p13, %rd69, %rd1;
	selp.b64 	%rd70, 0, %rd1, %p13;
	sub.s64 	%rd81, %rd69, %rd70;
	shr.u64 	%rd19, %rd82, 1;
	setp.gt.u64 	%p14, %rd82, 1;
	mov.u64 	%rd82, %rd19;
	@%p14 bra 	$L__BB3_7;
$L__BB3_10:
	add.s32 	%r43, %r2, %r1;
	cvta.to.global.u64 	%rd71, %rd22;
	mul.wide.s32 	%rd72, %r43, 8;
	add.s64 	%rd73, %rd71, %rd72;
	st.global.u64 	[%rd73], %rd79;
	cvta.to.global.u64 	%rd74, %rd23;
	add.s64 	%rd75, %rd74, %rd72;
	st.global.u64 	[%rd75], %rd83;
$L__BB3_11:
	ret;

}
	// .globl	_Z22ntt_stage_kernel_tablePmPKmi7Barretti
.visible .entry _Z22ntt_stage_kernel_tablePmPKmi7Barretti(
	.param .u64 .ptr .align 1 _Z22ntt_stage_kernel_tablePmPKmi7Barretti_param_0,
	.param .u64 .ptr .align 1 _Z22ntt_stage_kernel_tablePmPKmi7Barretti_param_1,
	.param .u32 _Z22ntt_stage_kernel_tablePmPKmi7Barretti_param_2,
	.param .align 16 .b8 _Z22ntt_stage_kernel_tablePmPKmi7Barretti_param_3[32],
	.param .u32 _Z22ntt_stage_kernel_tablePmPKmi7Barretti_param_4
)
{
	.reg .pred 	%p<7>;
	.reg .b16 	%rs<9>;
	.reg .b32 	%r<33>;
	.reg .b64 	%rd<49>;

	ld.param.u64 	%rd15, [_Z22ntt_stage_kernel_tablePmPKmi7Barretti_param_3+16];
	ld.param.u64 	%rd12, [_Z22ntt_stage_kernel_tablePmPKmi7Barretti_param_1];
	ld.param.u32 	%r2, [_Z22ntt_stage_kernel_tablePmPKmi7Barretti_param_2];
	ld.param.v2.u64 	{%rd13, %rd14}, [_Z22ntt_stage_kernel_tablePmPKmi7Barretti_param_3];
	ld.param.u32 	%r13, [_Z22ntt_stage_kernel_tablePmPKmi7Barretti_param_4];
	mov.u32 	%r14, %ctaid.x;
	mov.u32 	%r1, %ntid.x;
	mov.u32 	%r15, %tid.x;
	mad.lo.s32 	%r16, %r14, %r1, %r15;
	shr.s32 	%r17, %r2, 1;
	div.s32 	%r18, %r13, %r2;
	cvt.s64.s32 	%rd1, %r17;
	mul.wide.s32 	%rd2, %r18, %r17;
	cvt.s64.s32 	%rd47, %r16;
	setp.le.s64 	%p1, %rd2, %rd47;
	@%p1 bra 	$L__BB4_6;
	mov.u32 	%r19, %nctaid.x;
	mul.lo.s32 	%r20, %r1, %r19;
	cvt.s64.s32 	%rd4, %r20;
	cvta.to.global.u64 	%rd5, %rd12;
	cvt.u32.u64 	%r21, %rd1;
$L__BB4_2:
	or.b64  	%rd16, %rd47, %rd1;
	and.b64  	%rd17, %rd16, -4294967296;
	setp.ne.s64 	%p2, %rd17, 0;
	@%p2 bra 	$L__BB4_4;
	cvt.u32.u64 	%r22, %rd47;
	div.u32 	%r23, %r22, %r21;
	cvt.u64.u32 	%rd48, %r23;
	bra.uni 	$L__BB4_5;
$L__BB4_4:
	div.s64 	%rd48, %rd47, %rd1;
$L__BB4_5:
	ld.param.u64 	%rd46, [_Z22ntt_stage_kernel_tablePmPKmi7Barretti_param_0];
	cvt.u32.u64 	%r24, %rd48;
	and.b64  	%rd18, %rd1, 4294967295;
	mul.lo.s64 	%rd19, %rd48, %rd18;
	sub.s64 	%rd20, %rd47, %rd19;
	cvt.u32.u64 	%r25, %rd20;
	mad.lo.s32 	%r26, %r2, %r24, %r25;
	shl.b64 	%rd21, %rd20, 32;
	shr.s64 	%rd22, %rd21, 29;
	add.s64 	%rd23, %rd5, %rd22;
	ld.global.u64 	%rd24, [%rd23];
	cvta.to.global.u64 	%rd25, %rd46;
	mul.wide.s32 	%rd26, %r26, 8;
	add.s64 	%rd27, %rd25, %rd26;
	ld.global.u64 	%rd28, [%rd27];
	shl.b64 	%rd29, %rd1, 3;
	add.s64 	%rd30, %rd27, %rd29;
	ld.global.u64 	%rd31, [%rd30];
	mul.lo.s64 	%rd32, %rd31, %rd24;
	mul.lo.s64 	%rd33, %rd32, %rd15;
	mul.hi.u64 	%rd34, %rd32, %rd15;
	mov.b64 	{%r27, %r28}, %rd34;
	mov.b64 	{%r29, %r30}, %rd33;
	shf.l.wrap.b32 	%r31, %r30, %r27, 2;
	shf.l.wrap.b32 	%r32, %r27, %r28, 2;
	mov.b64 	%rd35, {%r31, %r32};
	mul.lo.s64 	%rd36, %rd13, %rd35;
	sub.s64 	%rd37, %rd32, %rd36;
	setp.lt.u64 	%p3, %rd37, %rd13;
	selp.b64 	%rd38, 0, %rd13, %p3;
	sub.s64 	%rd39, %rd37, %rd38;
	add.s64 	%rd40, %rd39, %rd28;
	setp.lt.u64 	%p4, %rd40, %rd13;
	selp.b64 	%rd41, 0, %rd13, %p4;
	sub.s64 	%rd42, %rd40, %rd41;
	setp.lt.u64 	%p5, %rd28, %rd39;
	selp.b64 	%rd43, %rd13, 0, %p5;
	sub.s64 	%rd44, %rd28, %rd39;
	add.s64 	%rd45, %rd44, %rd43;
	st.global.u64 	[%rd27], %rd42;
	st.global.u64 	[%rd30], %rd45;
	add.s64 	%rd47, %rd47, %rd4;
	setp.lt.s64 	%p6, %rd47, %rd2;
	@%p6 bra 	$L__BB4_2;
$L__BB4_6:
	ret;

}


// ===== COMPILED SASS (sm_100) =====

	.target	sm_100

	.elftype	@"ET_EXEC"


//--------------------- .note.nv.tkinfo           --------------------------
	.section	.note.nv.tkinfo,"",@"SHT_NOTE"
	.sectionflags	@"SHF_NOTE_NV_TKINFO"
	.tkinfo
        /*0018*/ 	.word	0x00000002
        /*0030*/ 	.string	""
        /*0030*/ 	.string	"ptxas"
        /*0030*/ 	.string	"Cuda compilation tools, release 13.0, V13.0.88"
        /*0030*/ 	.string	"Build cuda_13.0.r13.0/compiler.36424714_0"
        /*0030*/ 	.string	"-arch sm_100 -m 64 "



//--------------------- .note.nv.cuinfo           --------------------------
	.section	.note.nv.cuinfo,"",@"SHT_NOTE"
	.sectionflags	@"SHF_NOTE_NV_CUINFO"
        /*0018*/ 	.short	0x0002
        /*001a*/ 	.short	0x0064
        /*001c*/ 	.short	0x0082
	.zero		2


//--------------------- .nv.info                  --------------------------
	.section	.nv.info,"",@"SHT_CUDA_INFO"
	.align	4


	//----- nvinfo : EIATTR_REGCOUNT
	.align		4
        /*0000*/ 	.byte	0x04, 0x2f
        /*0002*/ 	.short	(.L_1 - .L_0)
	.align		4
.L_0:
        /*0004*/ 	.word	index@(_Z18bit_reverse_kernelPmPKii)
        /*0008*/ 	.word	0x0000000e


	//----- nvinfo : EIATTR_FRAME_SIZE
	.align		4
.L_1:
        /*000c*/ 	.byte	0x04, 0x11
        /*000e*/ 	.short	(.L_3 - .L_2)
	.align		4
.L_2:
        /*0010*/ 	.word	index@(_Z18bit_reverse_kernelPmPKii)
        /*0014*/ 	.word	0x00000000


	//----- nvinfo : EIATTR_REGCOUNT
	.align		4
.L_3:
        /*0018*/ 	.byte	0x04, 0x2f
        /*001a*/ 	.short	(.L_5 - .L_4)
	.align		4
.L_4:
        /*001c*/ 	.word	index@(_Z29multiply_pointwise_kernel_vecPmPKm7Barretti)
        /*0020*/ 	.word	0x0000001c


	//----- nvinfo : EIATTR_FRAME_SIZE
	.align		4
.L_5:
        /*0024*/ 	.byte	0x04, 0x11
        /*0026*/ 	.short	(.L_7 - .L_6)
	.align		4
.L_6:
        /*0028*/ 	.word	index@(_Z29multiply_pointwise_kernel_vecPmPKm7Barretti)
        /*002c*/ 	.word	0x00000000


	//----- nvinfo : EIATTR_REGCOUNT
	.align		4
.L_7:
        /*0030*/ 	.byte	0x04, 0x2f
        /*0032*/ 	.short	(.L_9 - .L_8)
	.align		4
.L_8:
        /*0034*/ 	.word	index@(_Z20apply_inv_kernel_vecPmm7Barretti)
        /*0038*/ 	.word	0x0000001e


	//----- nvinfo : EIATTR_FRAME_SIZE
	.align		4
.L_9:
        /*003c*/ 	.byte	0x04, 0x11
        /*003e*/ 	.short	(.L_11 - .L_10)
	.align		4
.L_10:
        /*0040*/ 	.word	index@(_Z20apply_inv_kernel_vecPmm7Barretti)
        /*0044*/ 	.word	0x00000000


	//----- nvinfo : EIATTR_REGCOUNT
	.align		4
.L_11:
        /*0048*/ 	.byte	0x04, 0x2f
        /*004a*/ 	.short	(.L_13 - .L_12)
	.align		4
.L_12:
        /*004c*/ 	.word	index@(_Z19fill_twiddle_kernelPmS_iimm7Barrett)
        /*0050*/ 	.word	0x0000001a


	//----- nvinfo : EIATTR_FRAME_SIZE
	.align		4
.L_13:
        /*0054*/ 	.byte	0x04, 0x11
        /*0056*/ 	.short	(.L_15 - .L_14)
	.align		4
.L_14:
        /*0058*/ 	.word	index@(_Z19fill_twiddle_kernelPmS_iimm7Barrett)
        /*005c*/ 	.word	0x00000000


	//----- nvinfo : EIATTR_REGCOUNT
	.align		4
.L_15:
        /*0060*/ 	.byte	0x04, 0x2f
        /*0062*/ 	.short	(.L_17 - .L_16)
	.align		4
.L_16:
        /*0064*/ 	.word	index@(_Z22ntt_stage_kernel_tablePmPKmi7Barretti)
        /*0068*/ 	.word	0x0000001e


	//----- nvinfo : EIATTR_FRAME_SIZE
	.align		4
.L_17:
        /*006c*/ 	.byte	0x04, 0x11
        /*006e*/ 	.short	(.L_19 - .L_18)
	.align		4
.L_18:
        /*0070*/ 	.word	index@($__internal_0_$__cuda_sm20_div_s64)
        /*0074*/ 	.word	0x00000000


	//----- nvinfo : EIATTR_FRAME_SIZE
	.align		4
.L_19:
        /*0078*/ 	.byte	0x04, 0x11
        /*007a*/ 	.short	(.L_21 - .L_20)
	.align		4
.L_20:
        /*007c*/ 	.word	index@(_Z22ntt_stage_kernel_tablePmPKmi7Barretti)
        /*0080*/ 	.word	0x00000000


	//----- nvinfo : EIATTR_MIN_STACK_SIZE
	.align		4
.L_21:
        /*0084*/ 	.byte	0x04, 0x12
        /*0086*/ 	.short	(.L_23 - .L_22)
	.align		4
.L_22:
        /*0088*/ 	.word	index@(_Z22ntt_stage_kernel_tablePmPKmi7Barretti)
        /*008c*/ 	.word	0x00000000


	//----- nvinfo : EIATTR_MIN_STACK_SIZE
	.align		4
.L_23:
        /*0090*/ 	.byte	0x04, 0x12
        /*0092*/ 	.short	(.L_25 - .L_24)
	.align		4
.L_24:
        /*0094*/ 	.word	index@(_Z19fill_twiddle_kernelPmS_iimm7Barrett)
        /*0098*/ 	.word	0x00000000


	//----- nvinfo : EIATTR_MIN_STACK_SIZE
	.align		4
.L_25:
        /*009c*/ 	.byte	0x04, 0x12
        /*009e*/ 	.short	(.L_27 - .L_26)
	.align		4
.L_26:
        /*00a0*/ 	.word	index@(_Z20apply_inv_kernel_vecPmm7Barretti)
        /*00a4*/ 	.word	0x00000000


	//----- nvinfo : EIATTR_MIN_STACK_SIZE
	.align		4
.L_27:
        /*00a8*/ 	.byte	0x04, 0x12
        /*00aa*/ 	.short	(.L_29 - .L_28)
	.align		4
.L_28:
        /*00ac*/ 	.word	index@(_Z29multiply_pointwise_kernel_vecPmPKm7Barretti)
        /*00b0*/ 	.word	0x00000000


	//----- nvinfo : EIATTR_MIN_STACK_SIZE
	.align		4
.L_29:
        /*00b4*/ 	.byte	0x04, 0x12
        /*00b6*/ 	.short	(.L_31 - .L_30)
	.align		4
.L_30:
        /*00b8*/ 	.word	index@(_Z18bit_reverse_kernelPmPKii)
        /*00bc*/ 	.word	0x00000000
.L_31:


//--------------------- .nv.compat                --------------------------
	.section	.nv.compat,"",@"SHT_CUDA_COMPAT_INFO"
	.align	4
        /*0000*/ 	.byte	0x02, 0x09, 0x00, 0x00, 0x02, 0x02, 0x01, 0x00, 0x02, 0x05, 0x05, 0x00, 0x03, 0x07, 0x01, 0x01
        /*0010*/ 	.byte	0x02, 0x03, 0x00, 0x00, 0x02, 0x06, 0x01, 0x00, 0x04, 0x0b, 0x08, 0x00, 0x09, 0x00, 0x00, 0x00
        /*0020*/ 	.byte	0x00, 0x00, 0x00, 0x00


//--------------------- .nv.info._Z22ntt_stage_kernel_tablePmPKmi7Barretti --------------------------
	.section	.nv.info._Z22ntt_stage_kernel_tablePmPKmi7Barretti,"",@"SHT_CUDA_INFO"
	.sectionflags	@""
	.align	4


	//----- nvinfo : EIATTR_CUDA_API_VERSION
	.align		4
        /*0000*/ 	.byte	0x04, 0x37
        /*0002*/ 	.short	(.L_33 - .L_32)
.L_32:
        /*0004*/ 	.word	0x00000082


	//----- nvinfo : EIATTR_KPARAM_INFO
	.align		4
.L_33:
        /*0008*/ 	.byte	0x04, 0x17
        /*000a*/ 	.short	(.L_35 - .L_34)
.L_34:
        /*000c*/ 	.word	0x00000000
        /*0010*/ 	.short	0x0004
        /*0012*/ 	.short	0x0040
        /*0014*/ 	.byte	0x00, 0xf0, 0x11, 0x00


	//----- nvinfo : EIATTR_KPARAM_INFO
	.align		4
.L_35:
        /*0018*/ 	.byte	0x04, 0x17
        /*001a*/ 	.short	(.L_37 - .L_36)
.L_36:
        /*001c*/ 	.word	0x00000000
        /*0020*/ 	.short	0x0003
        /*0022*/ 	.short	0x0020
        /*0024*/ 	.byte	0x00, 0xf0, 0x81, 0x00


	//----- nvinfo : EIATTR_KPARAM_INFO
	.align		4
.L_37:
        /*0028*/ 	.byte	0x04, 0x17
        /*002a*/ 	.short	(.L_39 - .L_38)
.L_38:
        /*002c*/ 	.word	0x00000000
        /*0030*/ 	.short	0x0002
        /*0032*/ 	.short	0x0010
        /*0034*/ 	.byte	0x00, 0xf0, 0x11, 0x00


	//----- nvinfo : EIATTR_KPARAM_INFO
	.align		4
.L_39:
        /*0038*/ 	.byte	0x04, 0x17
        /*003a*/ 	.short	(.L_41 - .L_40)
.L_40:
        /*003c*/ 	.word	0x00000000
        /*0040*/ 	.short	0x0001
        /*0042*/ 	.short	0x0008
        /*0044*/ 	.byte	0x00, 0xf5, 0x21, 0x00


	//----- nvinfo : EIATTR_KPARAM_INFO
	.align		4
.L_41:
        /*0048*/ 	.byte	0x04, 0x17
        /*004a*/ 	.short	(.L_43 - .L_42)
.L_42:
        /*004c*/ 	.word	0x00000000
        /*0050*/ 	.short	0x0000
        /*0052*/ 	.short	0x0000
        /*0054*/ 	.byte	0x00, 0xf5, 0x21, 0x00


	//----- nvinfo : EIATTR_SPARSE_MMA_MASK
	.align		4
.L_43:
        /*0058*/ 	.byte	0x03, 0x50
        /*005a*/ 	.short	0x0000


	//----- nvinfo : EIATTR_MAXREG_COUNT
	.align		4
        /*005c*/ 	.byte	0x03, 0x1b
        /*005e*/ 	.short	0x00ff


	//----- nvinfo : EIATTR_MERCURY_ISA_VERSION
	.align		4
        /*0060*/ 	.byte	0x03, 0x5f
        /*0062*/ 	.short	0x0101


	//----- nvinfo : EIATTR_VRC_CTA_INIT_COUNT
	.align		4
        /*0064*/ 	.byte	0x02, 0x4a
	.zero		1
	.zero		1


	//----- nvinfo : EIATTR_EXIT_INSTR_OFFSETS
	.align		4
        /*0068*/ 	.byte	0x04, 0x1c
        /*006a*/ 	.short	(.L_45 - .L_44)


	//   ....[0]....
.L_44:
        /*006c*/ 	.word	0x00000230


	//   ....[1]....
        /*0070*/ 	.word	0x00000810


	//----- nvinfo : EIATTR_CRS_STACK_SIZE
	.align		4
.L_45:
        /*0074*/ 	.byte	0x04, 0x1e
        /*0076*/ 	.short	(.L_47 - .L_46)
.L_46:
        /*0078*/ 	.word	0x00000000


	//----- nvinfo : EIATTR_CBANK_PARAM_SIZE
	.align		4
.L_47:
        /*007c*/ 	.byte	0x03, 0x19
        /*007e*/ 	.short	0x0044


	//----- nvinfo : EIATTR_PARAM_CBANK
	.align		4
        /*0080*/ 	.byte	0x04, 0x0a
        /*0082*/ 	.short	(.L_49 - .L_48)
	.align		4
.L_48:
        /*0084*/ 	.word	index@(.nv.constant0._Z22ntt_stage_kernel_tablePmPKmi7Barretti)
        /*0088*/ 	.short	0x0380
        /*008a*/ 	.short	0x0044


	//----- nvinfo : EIATTR_SW_WAR
	.align		4
.L_49:
        /*008c*/ 	.byte	0x04, 0x36
        /*008e*/ 	.short	(.L_51 - .L_50)
.L_50:
        /*0090*/ 	.word	0x00000008
.L_51:


//--------------------- .nv.info._Z19fill_twiddle_kernelPmS_iimm7Barrett --------------------------
	.section	.nv.info._Z19fill_twiddle_kernelPmS_iimm7Barrett,"",@"SHT_CUDA_INFO"
	.sectionflags	@""
	.align	4


	//----- nvinfo : EIATTR_CUDA_API_VERSION
	.align		4
        /*0000*/ 	.byte	0x04, 0x37
        /*0002*/ 	.short	(.L_53 - .L_52)
.L_52:
        /*0004*/ 	.word	0x00000082


	//----- nvinfo : EIATTR_KPARAM_INFO
	.align		4
.L_53:
        /*0008*/ 	.byte	0x04, 0x17
        /*000a*/ 	.short	(.L_55 - .L_54)
.L_54:
        /*000c*/ 	.word	0x00000000
        /*0010*/ 	.short	0x0006
        /*0012*/ 	.short	0x0030
        /*0014*/ 	.byte	0x00, 0xf0, 0x81, 0x00


	//----- nvinfo : EIATTR_KPARAM_INFO
	.align		4
.L_55:
        /*0018*/ 	.byte	0x04, 0x17
        /*001a*/ 	.short	(.L_57 - .L_56)
.L_56:
        /*001c*/ 	.word	0x00000000
        /*0020*/ 	.short	0x0005
        /*0022*/ 	.short	0x0020
        /*0024*/ 	.byte	0x00, 0xf0, 0x21, 0x00


	//----- nvinfo : EIATTR_KPARAM_INFO
	.align		4
.L_57:
        /*0028*/ 	.byte	0x04, 0x17
        /*002a*/ 	.short	(.L_59 - .L_58)
.L_58:
        /*002c*/ 	.word	0x00000000
        /*0030*/ 	.short	0x0004
        /*0032*/ 	.short	0x0018
        /*0034*/ 	.byte	0x00, 0xf0, 0x21, 0x00


	//----- nvinfo : EIATTR_KPARAM_INFO
	.align		4
.L_59:
        /*0038*/ 	.byte	0x04, 0x17
        /*003a*/ 	.short	(.L_61 - .L_60)
.L_60:
        /*003c*/ 	.word	0x00000000
        /*0040*/ 	.short	0x0003
        /*0042*/ 	.short	0x0014
        /*0044*/ 	.byte	0x00, 0xf0, 0x11, 0x00


	//----- nvinfo : EIATTR_KPARAM_INFO
	.align		4
.L_61:
        /*0048*/ 	.byte	0x04, 0x17
        /*004a*/ 	.short	(.L_63 - .L_62)
.L_62:
        /*004c*/ 	.word	0x00000000
        /*0050*/ 	.short	0x0002
        /*0052*/ 	.short	0x0010
        /*0054*/ 	.byte	0x00, 0xf0, 0x11, 0x00


	//----- nvinfo : EIATTR_KPARAM_INFO
	.align		4
.L_63:
        /*0058*/ 	.byte	0x04, 0x17
        /*005a*/ 	.short	(.L_65 - .L_64)
.L_64:
        /*005c*/ 	.word	0x00000000
        /*0060*/ 	.short	0x0001
        /*0062*/ 	.short	0x0008
        /*0064*/ 	.byte	0x00, 0xf5, 0x21, 0x00


	//----- nvinfo : EIATTR_KPARAM_INFO
	.align		4
.L_65:
        /*0068*/ 	.byte	0x04, 0x17
        /*006a*/ 	.short	(.L_67 - .L_66)
.L_66:
        /*006c*/ 	.word	0x00000000
        /*0070*/ 	.short	0x0000
        /*0072*/ 	.short	0x0000
        /*0074*/ 	.byte	0x00, 0xf5, 0x21, 0x00


	//----- nvinfo : EIATTR_SPARSE_MMA_MASK
	.align		4
.L_67:
        /*0078*/ 	.byte	0x03, 0x50
        /*007a*/ 	.short	0x0000


	//----- nvinfo : EIATTR_MAXREG_COUNT
	.align		4
        /*007c*/ 	.byte	0x03, 0x1b
        /*007e*/ 	.short	0x00ff


	//----- nvinfo : EIATTR_MERCURY_ISA_VERSION
	.align		4
        /*0080*/ 	.byte	0x03, 0x5f
        /*0082*/ 	.short	0x0101


	//----- nvinfo : EIATTR_VRC_CTA_INIT_COUNT
	.align		4
        /*0084*/ 	.byte	0x02, 0x4a
	.zero		1
	.zero		1


	//----- nvinfo : EIATTR_EXIT_INSTR_OFFSETS
	.align		4
        /*0088*/ 	.byte	0x04, 0x1c
        /*008a*/ 	.short	(.L_69 - .L_68)


	//   ....[0]....
.L_68:
        /*008c*/ 	.word	0x00000070


	//   ....[1]....
        /*0090*/ 	.word	0x00000d40


	//----- nvinfo : EIATTR_CRS_STACK_SIZE
	.align		4
.L_69:
        /*0094*/ 	.byte	0x04, 0x1e
        /*0096*/ 	.short	(.L_71 - .L_70)
.L_70:
        /*0098*/ 	.word	0x00000000


	//----- nvinfo : EIATTR_CBANK_PARAM_SIZE
	.align		4
.L_71:
        /*009c*/ 	.byte	0x03, 0x19
        /*009e*/ 	.short	0x0050


	//----- nvinfo : EIATTR_PARAM_CBANK
	.align		4
        /*00a0*/ 	.byte	0x04, 0x0a
        /*00a2*/ 	.short	(.L_73 - .L_72)
	.align		4
.L_72:
        /*00a4*/ 	.word	index@(.nv.constant0._Z19fill_twiddle_kernelPmS_iimm7Barrett)
        /*00a8*/ 	.short	0x0380
        /*00aa*/ 	.short	0x0050


	//----- nvinfo : EIATTR_SW_WAR
	.align		4
.L_73:
        /*00ac*/ 	.byte	0x04, 0x36
        /*00ae*/ 	.short	(.L_75 - .L_74)
.L_74:
        /*00b0*/ 	.word	0x00000008
.L_75:


//--------------------- .nv.info._Z20apply_inv_kernel_vecPmm7Barretti --------------------------
	.section	.nv.info._Z20apply_inv_kernel_vecPmm7Barretti,"",@"SHT_CUDA_INFO"
	.sectionflags	@""
	.align	4


	//----- nvinfo : EIATTR_CUDA_API_VERSION
	.align		4
        /*0000*/ 	.byte	0x04, 0x37
        /*0002*/ 	.short	(.L_77 - .L_76)
.L_76:
        /*0004*/ 	.word	0x00000082


	//----- nvinfo : EIATTR_KPARAM_INFO
	.align		4
.L_77:
        /*0008*/ 	.byte	0x04, 0x17
        /*000a*/ 	.short	(.L_79 - .L_78)
.L_78:
        /*000c*/ 	.word	0x00000000
        /*0010*/ 	.short	0x0003
        /*0012*/ 	.short	0x0030
        /*0014*/ 	.byte	0x00, 0xf0, 0x11, 0x00


	//----- nvinfo : EIATTR_KPARAM_INFO
	.align		4
.L_79:
        /*0018*/ 	.byte	0x04, 0x17
        /*001a*/ 	.short	(.L_81 - .L_80)
.L_80:
        /*001c*/ 	.word	0x00000000
        /*0020*/ 	.short	0x0002
        /*0022*/ 	.short	0x0010
        /*0024*/ 	.byte	0x00, 0xf0, 0x81, 0x00


	//----- nvinfo : EIATTR_KPARAM_INFO
	.align		4
.L_81:
        /*0028*/ 	.byte	0x04, 0x17
        /*002a*/ 	.short	(.L_83 - .L_82)
.L_82:
        /*002c*/ 	.word	0x00000000
        /*0030*/ 	.short	0x0001
        /*0032*/ 	.short	0x0008
        /*0034*/ 	.byte	0x00, 0xf0, 0x21, 0x00


	//----- nvinfo : EIATTR_KPARAM_INFO
	.align		4
.L_83:
        /*0038*/ 	.byte	0x04, 0x17
        /*003a*/ 	.short	(.L_85 - .L_84)
.L_84:
        /*003c*/ 	.word	0x00000000
        /*0040*/ 	.short	0x0000
        /*0042*/ 	.short	0x0000
        /*0044*/ 	.byte	0x00, 0xf5, 0x21, 0x00


	//----- nvinfo : EIATTR_SPARSE_MMA_MASK
	.align		4
.L_85:
        /*0048*/ 	.byte	0x03, 0x50
        /*004a*/ 	.short	0x0000


	//----- nvinfo : EIATTR_MAXREG_COUNT
	.align		4
        /*004c*/ 	.byte	0x03, 0x1b
        /*004e*/ 	.short	0x00ff


	//----- nvinfo : EIATTR_MERCURY_ISA_VERSION
	.align		4
        /*0050*/ 	.byte	0x03, 0x5f
        /*0052*/ 	.short	0x0101


	//----- nvinfo : EIATTR_VRC_CTA_INIT_COUNT
	.align		4
        /*0054*/ 	.byte	0x02, 0x4a
	.zero		1
	.zero		1


	//----- nvinfo : EIATTR_EXIT_INSTR_OFFSETS
	.align		4
        /*0058*/ 	.byte	0x04, 0x1c
        /*005a*/ 	.short	(.L_87 - .L_86)


	//   ....[0]....
.L_86:
        /*005c*/ 	.word	0x00001520


	//   ....[1]....
        /*0060*/ 	.word	0x00001730


	//----- nvinfo : EIATTR_CRS_STACK_SIZE
	.align		4
.L_87:
        /*0064*/ 	.byte	0x04, 0x1e
        /*0066*/ 	.short	(.L_89 - .L_88)
.L_88:
        /*0068*/ 	.word	0x00000000


	//----- nvinfo : EIATTR_CBANK_PARAM_SIZE
	.align		4
.L_89:
        /*006c*/ 	.byte	0x03, 0x19
        /*006e*/ 	.short	0x0034


	//----- nvinfo : EIATTR_PARAM_CBANK
	.align		4
        /*0070*/ 	.byte	0x04, 0x0a
        /*0072*/ 	.short	(.L_91 - .L_90)
	.align		4
.L_90:
        /*0074*/ 	.word	index@(.nv.constant0._Z20apply_inv_kernel_vecPmm7Barretti)
        /*0078*/ 	.short	0x0380
        /*007a*/ 	.short	0x0034


	//----- nvinfo : EIATTR_SW_WAR
	.align		4
.L_91:
        /*007c*/ 	.byte	0x04, 0x36
        /*007e*/ 	.short	(.L_93 - .L_92)
.L_92:
        /*0080*/ 	.word	0x00000008
.L_93:


//--------------------- .nv.info._Z29multiply_pointwise_kernel_vecPmPKm7Barretti --------------------------
	.section	.nv.info._Z29multiply_pointwise_kernel_vecPmPKm7Barretti,"",@"SHT_CUDA_INFO"
	.sectionflags	@""
	.align	4


	//----- nvinfo : EIATTR_CUDA_API_VERSION
	.align		4
        /*0000*/ 	.byte	0x04, 0x37
        /*0002*/ 	.short	(.L_95 - .L_94)
.L_94:
        /*0004*/ 	.word	0x00000082


	//----- nvinfo : EIATTR_KPARAM_INFO
	.align		4
.L_95:
        /*0008*/ 	.byte	0x04, 0x17
        /*000a*/ 	.short	(.L_97 - .L_96)
.L_96:
        /*000c*/ 	.word	0x00000000
        /*0010*/ 	.short	0x0003
        /*0012*/ 	.short	0x0030
        /*0014*/ 	.byte	0x00, 0xf0, 0x11, 0x00


	//----- nvinfo : EIATTR_KPARAM_INFO
	.align		4
.L_97:
        /*0018*/ 	.byte	0x04, 0x17
        /*001a*/ 	.short	(.L_99 - .L_98)
.L_98:
        /*001c*/ 	.word	0x00000000
        /*0020*/ 	.short	0x0002
        /*0022*/ 	.short	0x0010
        /*0024*/ 	.byte	0x00, 0xf0, 0x81, 0x00


	//----- nvinfo : EIATTR_KPARAM_INFO
	.align		4
.L_99:
        /*0028*/ 	.byte	0x04, 0x17
        /*002a*/ 	.short	(.L_101 - .L_100)
.L_100:
        /*002c*/ 	.word	0x00000000
        /*0030*/ 	.short	0x0001
        /*0032*/ 	.short	0x0008
        /*0034*/ 	.byte	0x00, 0xf5, 0x21, 0x00


	//----- nvinfo : EIATTR_KPARAM_INFO
	.align		4
.L_101:
        /*0038*/ 	.byte	0x04, 0x17
        /*003a*/ 	.short	(.L_103 - .L_102)
.L_102:
        /*003c*/ 	.word	0x00000000
        /*0040*/ 	.short	0x0000
        /*0042*/ 	.short	0x0000
        /*0044*/ 	.byte	0x00, 0xf5, 0x21, 0x00


	//----- nvinfo : EIATTR_SPARSE_MMA_MASK
	.align		4
.L_103:
        /*0048*/ 	.byte	0x03, 0x50
        /*004a*/ 	.short	0x0000


	//----- nvinfo : EIATTR_MAXREG_COUNT
	.align		4
        /*004c*/ 	.byte	0x03, 0x1b
        /*004e*/ 	.short	0x00ff


	//----- nvinfo : EIATTR_MERCURY_ISA_VERSION
	.align		4
        /*0050*/ 	.byte	0x03, 0x5f
        /*0052*/ 	.short	0x0101


	//----- nvinfo : EIATTR_VRC_CTA_INIT_COUNT
	.align		4
        /*0054*/ 	.byte	0x02, 0x4a
	.zero		1
	.zero		1


	//----- nvinfo : EIATTR_EXIT_INSTR_OFFSETS
	.align		4
        /*0058*/ 	.byte	0x04, 0x1c
        /*005a*/ 	.short	(.L_105 - .L_104)


	//   ....[0]....
.L_104:
        /*005c*/ 	.word	0x00000500


	//   ....[1]....
        /*0060*/ 	.word	0x00000730


	//----- nvinfo : EIATTR_CRS_STACK_SIZE
	.align		4
.L_105:
        /*0064*/ 	.byte	0x04, 0x1e
        /*0066*/ 	.short	(.L_107 - .L_106)
.L_106:
        /*0068*/ 	.word	0x00000000


	//----- nvinfo : EIATTR_CBANK_PARAM_SIZE
	.align		4
.L_107:
        /*006c*/ 	.byte	0x03, 0x19
        /*006e*/ 	.short	0x0034


	//----- nvinfo : EIATTR_PARAM_CBANK
	.align		4
        /*0070*/ 	.byte	0x04, 0x0a
        /*0072*/ 	.short	(.L_109 - .L_108)
	.align		4
.L_108:
        /*0074*/ 	.word	index@(.nv.constant0._Z29multiply_pointwise_kernel_vecPmPKm7Barretti)
        /*0078*/ 	.short	0x0380
        /*007a*/ 	.short	0x0034


	//----- nvinfo : EIATTR_SW_WAR
	.align		4
.L_109:
        /*007c*/ 	.byte	0x04, 0x36
        /*007e*/ 	.short	(.L_111 - .L_110)
.L_110:
        /*0080*/ 	.word	0x00000008
.L_111:


//--------------------- .nv.info._Z18bit_reverse_kernelPmPKii --------------------------
	.section	.nv.info._Z18bit_reverse_kernelPmPKii,"",@"SHT_CUDA_INFO"
	.sectionflags	@""
	.align	4


	//----- nvinfo : EIATTR_CUDA_API_VERSION
	.align		4
        /*0000*/ 	.byte	0x04, 0x37
        /*0002*/ 	.short	(.L_113 - .L_112)
.L_112:
        /*0004*/ 	.word	0x00000082


	//----- nvinfo : EIATTR_KPARAM_INFO
	.align		4
.L_113:
        /*0008*/ 	.byte	0x04, 0x17
        /*000a*/ 	.short	(.L_115 - .L_114)
.L_114:
        /*000c*/ 	.word	0x00000000
        /*0010*/ 	.short	0x0002
        /*0012*/ 	.short	0x0010
        /*0014*/ 	.byte	0x00, 0xf0, 0x11, 0x00


	//----- nvinfo : EIATTR_KPARAM_INFO
	.align		4
.L_115:
        /*0018*/ 	.byte	0x04, 0x17
        /*001a*/ 	.short	(.L_117 - .L_116)
.L_116:
        /*001c*/ 	.word	0x00000000
        /*0020*/ 	.short	0x0001
        /*0022*/ 	.short	0x0008
        /*0024*/ 	.byte	0x00, 0xf5, 0x21, 0x00


	//----- nvinfo : EIATTR_KPARAM_INFO
	.align		4
.L_117:
        /*0028*/ 	.byte	0x04, 0x17
        /*002a*/ 	.short	(.L_119 - .L_118)
.L_118:
        /*002c*/ 	.word	0x00000000
        /*0030*/ 	.short	0x0000
        /*0032*/ 	.short	0x0000
        /*0034*/ 	.byte	0x00, 0xf5, 0x21, 0x00


	//----- nvinfo : EIATTR_SPARSE_MMA_MASK
	.align		4
.L_119:
        /*0038*/ 	.byte	0x03, 0x50
        /*003a*/ 	.short	0x0000


	//----- nvinfo : EIATTR_MAXREG_COUNT
	.align		4
        /*003c*/ 	.byte	0x03, 0x1b
        /*003e*/ 	.short	0x00ff


	//----- nvinfo : EIATTR_MERCURY_ISA_VERSION
	.align		4
        /*0040*/ 	.byte	0x03, 0x5f
        /*0042*/ 	.short	0x0101


	//----- nvinfo : EIATTR_VRC_CTA_INIT_COUNT
	.align		4
        /*0044*/ 	.byte	0x02, 0x4a
	.zero		1
	.zero		1


	//----- nvinfo : EIATTR_EXIT_INSTR_OFFSETS
	.align		4
        /*0048*/ 	.byte	0x04, 0x1c
        /*004a*/ 	.short	(.L_121 - .L_120)


	//   ....[0]....
.L_120:
        /*004c*/ 	.word	0x00000070


	//   ....[1]....
        /*0050*/ 	.word	0x000000d0


	//   ....[2]....
        /*0054*/ 	.word	0x00000170


	//----- nvinfo : EIATTR_CBANK_PARAM_SIZE
	.align		4
.L_121:
        /*0058*/ 	.byte	0x03, 0x19
        /*005a*/ 	.short	0x0014


	//----- nvinfo : EIATTR_PARAM_CBANK
	.align		4
        /*005c*/ 	.byte	0x04, 0x0a
        /*005e*/ 	.short	(.L_123 - .L_122)
	.align		4
.L_122:
        /*0060*/ 	.word	index@(.nv.constant0._Z18bit_reverse_kernelPmPKii)
        /*0064*/ 	.short	0x0380
        /*0066*/ 	.short	0x0014


	//----- nvinfo : EIATTR_SW_WAR
	.align		4
.L_123:
        /*0068*/ 	.byte	0x04, 0x36
        /*006a*/ 	.short	(.L_125 - .L_124)
.L_124:
        /*006c*/ 	.word	0x00000008
.L_125:


//--------------------- .nv.callgraph             --------------------------
	.section	.nv.callgraph,"",@"SHT_CUDA_CALLGRAPH"
	.align	4
	.sectionentsize	8
	.align		4
        /*0000*/ 	.word	0x00000000
	.align		4
        /*0004*/ 	.word	0xffffffff
	.align		4
        /*0008*/ 	.word	0x00000000
	.align		4
        /*000c*/ 	.word	0xfffffffe
	.align		4
        /*0010*/ 	.word	0x00000000
	.align		4
        /*0014*/ 	.word	0xfffffffd
	.align		4
        /*0018*/ 	.word	0x00000000
	.align		4
        /*001c*/ 	.word	0xfffffffc


//--------------------- .text._Z22ntt_stage_kernel_tablePmPKmi7Barretti --------------------------
	.section	.text._Z22ntt_stage_kernel_tablePmPKmi7Barretti,"ax",@progbits
	.align	128
        .global         _Z22ntt_stage_kernel_tablePmPKmi7Barretti
        .type           _Z22ntt_stage_kernel_tablePmPKmi7Barretti,@function
        .size           _Z22ntt_stage_kernel_tablePmPKmi7Barretti,(.L_x_27 - _Z22ntt_stage_kernel_tablePmPKmi7Barretti)
        .other          _Z22ntt_stage_kernel_tablePmPKmi7Barretti,@"STO_CUDA_ENTRY STV_DEFAULT"
_Z22ntt_stage_kernel_tablePmPKmi7Barretti:
.text._Z22ntt_stage_kernel_tablePmPKmi7Barretti:
[----:B------:R-:W-:Y:S08]  /*0000*/  LDC R1, c[0x0][0x37c] ;  /* 0x0000df00ff017b82 */ /* 0x000ff00000000800 */
[----:B------:R-:W0:Y:S08]  /*0010*/  LDC R23, c[0x0][0x390] ;  /* 0x0000e400ff177b82 */ /* 0x000e300000000800 */
[----:B------:R-:W1:Y:S08]  /*0020*/  LDC R6, c[0x0][0x3c0] ;  /* 0x0000f000ff067b82 */ /* 0x000e700000000800 */
[----:B------:R-:W2:Y:S01]  /*0030*/  S2UR UR4, SR_CTAID.X ;  /* 0x00000000000479c3 */ /* 0x000ea20000002500 */
[----:B0-----:R-:W-:-:S07]  /*0040*/  IABS R7, R23 ;  /* 0x0000001700077213 */ /* 0x001fce0000000000 */
[----:B------:R-:W2:Y:S01]  /*0050*/  LDC R24, c[0x0][0x360] ;  /* 0x0000d800ff187b82 */ /* 0x000ea20000000800 */
[----:B------:R-:W0:Y:S08]  /*0060*/  I2F.RP R0, R7 ;  /* 0x0000000700007306 */ /* 0x000e300000209400 */
[----:B0-----:R-:W0:Y:S02]  /*0070*/  MUFU.RCP R0, R0 ;  /* 0x0000000000007308 */ /* 0x001e240000001000 */
[----:B0-----:R-:W-:-:S06]  /*0080*/  VIADD R2, R0, 0xffffffe ;  /* 0x0ffffffe00027836 */ /* 0x001fcc0000000000 */
[----:B------:R0:W3:Y:S02]  /*0090*/  F2I.FTZ.U32.TRUNC.NTZ R3, R2 ;  /* 0x0000000200037305 */ /* 0x0000e4000021f000 */
[----:B0-----:R-:W-:Y:S02]  /*00a0*/  IMAD.MOV.U32 R2, RZ, RZ, RZ ;  /* 0x000000ffff027224 */ /* 0x001fe400078e00ff */
[----:B---3--:R-:W-:-:S04]  /*00b0*/  IMAD.MOV R4, RZ, RZ, -R3 ;  /* 0x000000ffff047224 */ /* 0x008fc800078e0a03 */
[----:B------:R-:W-:Y:S01]  /*00c0*/  IMAD R5, R4, R7, RZ ;  /* 0x0000000704057224 */ /* 0x000fe200078e02ff */
[----:B-1----:R-:W-:-:S03]  /*00d0*/  IABS R4, R6 ;  /* 0x0000000600047213 */ /* 0x002fc60000000000 */
[----:B------:R-:W-:Y:S02]  /*00e0*/  IMAD.HI.U32 R3, R3, R5, R2 ;  /* 0x0000000503037227 */ /* 0x000fe400078e0002 */
[----:B------:R-:W2:Y:S04]  /*00f0*/  S2R R5, SR_TID.X ;  /* 0x0000000000057919 */ /* 0x000ea80000002100 */
[----:B------:R-:W-:-:S04]  /*0100*/  IMAD.HI.U32 R3, R3, R4, RZ ;  /* 0x0000000403037227 */ /* 0x000fc800078e00ff */
[----:B------:R-:W-:-:S04]  /*0110*/  IMAD.MOV R0, RZ, RZ, -R3 ;  /* 0x000000ffff007224 */ /* 0x000fc800078e0a03 */
[----:B------:R-:W-:-:S05]  /*0120*/  IMAD R0, R7, R0, R4 ;  /* 0x0000000007007224 */ /* 0x000fca00078e0204 */
[----:B------:R-:W-:-:S13]  /*0130*/  ISETP.GT.U32.AND P1, PT, R7, R0, PT ;  /* 0x000000000700720c */ /* 0x000fda0003f24070 */
[----:B------:R-:W-:Y:S02]  /*0140*/  @!P1 IMAD.IADD R0, R0, 0x1, -R7 ;  /* 0x0000000100009824 */ /* 0x000fe400078e0a07 */
[----:B------:R-:W-:Y:S01]  /*0150*/  @!P1 VIADD R3, R3, 0x1 ;  /* 0x0000000103039836 */ /* 0x000fe20000000000 */
[----:B------:R-:W-:Y:S02]  /*0160*/  ISETP.NE.AND P1, PT, R23, RZ, PT ;  /* 0x000000ff1700720c */ /* 0x000fe40003f25270 */
[----:B------:R-:W-:Y:S02]  /*0170*/  ISETP.GE.U32.AND P0, PT, R0, R7, PT ;  /* 0x000000070000720c */ /* 0x000fe40003f06070 */
[----:B------:R-:W-:-:S04]  /*0180*/  LOP3.LUT R0, R6, R23, RZ, 0x3c, !PT ;  /* 0x0000001706007212 */ /* 0x000fc800078e3cff */
[----:B------:R-:W-:Y:S01]  /*0190*/  ISETP.GE.AND P2, PT, R0, RZ, PT ;  /* 0x000000ff0000720c */ /* 0x000fe20003f46270 */
[----:B--2---:R-:W-:-:S05]  /*01a0*/  IMAD R0, R24, UR4, R5 ;  /* 0x0000000418007c24 */ /* 0x004fca000f8e0205 */
[----:B------:R-:W-:Y:S01]  /*01b0*/  SHF.R.S32.HI R25, RZ, 0x1f, R0 ;  /* 0x0000001fff197819 */ /* 0x000fe20000011400 */
[----:B------:R-:W-:-:S06]  /*01c0*/  @P0 VIADD R3, R3, 0x1 ;  /* 0x0000000103030836 */ /* 0x000fcc0000000000 */
[----:B------:R-:W-:Y:S01]  /*01d0*/  @!P2 IMAD.MOV R3, RZ, RZ, -R3 ;  /* 0x000000ffff03a224 */ /* 0x000fe200078e0a03 */
[----:B------:R-:W-:Y:S02]  /*01e0*/  @!P1 LOP3.LUT R3, RZ, R23, RZ, 0x33, !PT ;  /* 0x00000017ff039212 */ /* 0x000fe400078e33ff */
[----:B------:R-:W-:-:S05]  /*01f0*/  SHF.R.S32.HI R23, RZ, 0x1, R23 ;  /* 0x00000001ff177819 */ /* 0x000fca0000011417 */
[----:B------:R-:W-:-:S03]  /*0200*/  IMAD.WIDE R6, R3, R23, RZ ;  /* 0x0000001703067225 */ /* 0x000fc600078e02ff */
[----:B------:R-:W-:-:S04]  /*0210*/  ISETP.GT.U32.AND P0, PT, R6, R0, PT ;  /* 0x000000000600720c */ /* 0x000fc80003f04070 */
[----:B------:R-:W-:-:S13]  /*0220*/  ISETP.GT.AND.EX P0, PT, R7, R25, PT, P0 ;  /* 0x000000190700720c */ /* 0x000fda0003f04300 */
[----:B------:R-:W-:Y:S05]  /*0230*/  @!P0 EXIT ;  /* 0x000000000000894d */ /* 0x000fea0003800000 */
[----:B------:R-:W0:Y:S01]  /*0240*/  LDC.64 R4, c[0x0][0x380] ;  /* 0x0000e000ff047b82 */ /* 0x000e220000000a00 */
[----:B------:R-:W1:Y:S01]  /*0250*/  LDCU UR4, c[0x0][0x370] ;  /* 0x00006e00ff0477ac */ /* 0x000e620008000800 */
[----:B------:R-:W-:Y:S01]  /*0260*/  SHF.R.S32.HI R22, RZ, 0x1f, R23 ;  /* 0x0000001fff167819 */ /* 0x000fe20000011417 */
[----:B------:R-:W2:Y:S05]  /*0270*/  LDCU.64 UR6, c[0x0][0x358] ;  /* 0x00006b00ff0677ac */ /* 0x000eaa0008000a00 */
[----:B------:R-:W3:Y:S01]  /*0280*/  LDC.64 R2, c[0x0][0x3a0] ;  /* 0x0000e800ff027b82 */ /* 0x000ee20000000a00 */
[----:B------:R-:W4:Y:S01]  /*0290*/  LDCU UR5, c[0x0][0x390] ;  /* 0x00007200ff0577ac */ /* 0x000f220008000800 */
[----:B------:R-:W0:Y:S01]  /*02a0*/  LDCU.64 UR8, c[0x0][0x388] ;  /* 0x00007100ff0877ac */ /* 0x000e220008000a00 */
[----:B------:R-:W0:Y:S01]  /*02b0*/  LDCU.64 UR10, c[0x0][0x3b0] ;  /* 0x00007600ff0a77ac */ /* 0x000e220008000a00 */
[----:B-1----:R-:W-:-:S07]  /*02c0*/  IMAD R24, R24, UR4, RZ ;  /* 0x0000000418187c24 */ /* 0x002fce000f8e02ff */
.L_x_3:
[----:B------:R-:W-:Y:S01]  /*02d0*/  LOP3.LUT R8, R25, R22, RZ, 0xfc, !PT ;  /* 0x0000001619087212 */ /* 0x000fe200078efcff */
[----:B------:R-:W-:Y:S03]  /*02e0*/  BSSY.RECONVERGENT B0, `(.L_x_0) ;  /* 0x0000018000007945 */ /* 0x000fe60003800200 */
[----:B------:R-:W-:-:S13]  /*02f0*/  ISETP.NE.U32.AND P0, PT, R8, RZ, PT ;  /* 0x000000ff0800720c */ /* 0x000fda0003f05070 */
[----:B------:R-:W-:Y:S05]  /*0300*/  @P0 BRA `(.L_x_1) ;  /* 0x00000000004c0947 */ /* 0x000fea0003800000 */
[----:B------:R-:W1:Y:S01]  /*0310*/  I2F.U32.RP R10, R23 ;  /* 0x00000017000a7306 */ /* 0x000e620000209000 */
[----:B------:R-:W-:Y:S01]  /*0320*/  IMAD.MOV R11, RZ, RZ, -R23 ;  /* 0x000000ffff0b7224 */ /* 0x000fe200078e0a17 */
[----:B------:R-:W-:-:S06]  /*0330*/  ISETP.NE.U32.AND P2, PT, R23, RZ, PT ;  /* 0x000000ff1700720c */ /* 0x000fcc0003f45070 */
[----:B-1----:R-:W1:Y:S02]  /*0340*/  MUFU.RCP R10, R10 ;  /* 0x0000000a000a7308 */ /* 0x002e640000001000 */
[----:B-1----:R-:W-:-:S06]  /*0350*/  IADD3 R8, PT, PT, R10, 0xffffffe, RZ ;  /* 0x0ffffffe0a087810 */ /* 0x002fcc0007ffe0ff */
[----:B------:R1:W5:Y:S02]  /*0360*/  F2I.FTZ.U32.TRUNC.NTZ R9, R8 ;  /* 0x0000000800097305 */ /* 0x000364000021f000 */
[----:B-1----:R-:W-:Y:S02]  /*0370*/  IMAD.MOV.U32 R8, RZ, RZ, RZ ;  /* 0x000000ffff087224 */ /* 0x002fe400078e00ff */
[----:B-----5:R-:W-:-:S04]  /*0380*/  IMAD R11, R11, R9, RZ ;  /* 0x000000090b0b7224 */ /* 0x020fc800078e02ff */
[----:B------:R-:W-:-:S06]  /*0390*/  IMAD.HI.U32 R9, R9, R11, R8 ;  /* 0x0000000b09097227 */ /* 0x000fcc00078e0008 */
[----:B------:R-:W-:-:S04]  /*03a0*/  IMAD.HI.U32 R9, R9, R0, RZ ;  /* 0x0000000009097227 */ /* 0x000fc800078e00ff */
[----:B------:R-:W-:-:S04]  /*03b0*/  IMAD.MOV R12, RZ, RZ, -R9 ;  /* 0x000000ffff0c7224 */ /* 0x000fc800078e0a09 */
[----:B------:R-:W-:-:S05]  /*03c0*/  IMAD R12, R23, R12, R0 ;  /* 0x0000000c170c7224 */ /* 0x000fca00078e0200 */
[----:B------:R-:W-:-:S13]  /*03d0*/  ISETP.GE.U32.AND P0, PT, R12, R23, PT ;  /* 0x000000170c00720c */ /* 0x000fda0003f06070 */
[----:B------:R-:W-:Y:S02]  /*03e0*/  @P0 IMAD.IADD R12, R12, 0x1, -R23 ;  /* 0x000000010c0c0824 */ /* 0x000fe400078e0a17 */
[----:B------:R-:W-:-:S03]  /*03f0*/  @P0 VIADD R9, R9, 0x1 ;  /* 0x0000000109090836 */ /* 0x000fc60000000000 */
[----:B------:R-:W-:-:S13]  /*0400*/  ISETP.GE.U32.AND P1, PT, R12, R23, PT ;  /* 0x000000170c00720c */ /* 0x000fda0003f26070 */
[----:B------:R-:W-:Y:S01]  /*0410*/  @P1 VIADD R9, R9, 0x1 ;  /* 0x0000000109091836 */ /* 0x000fe20000000000 */
[----:B------:R-:W-:Y:S01]  /*0420*/  @!P2 LOP3.LUT R9, RZ, R23, RZ, 0x33, !PT ;  /* 0x00000017ff09a212 */ /* 0x000fe200078e33ff */
[----:B------:R-:W-:Y:S06]  /*0430*/  BRA `(.L_x_2) ;  /* 0x0000000000087947 */ /* 0x000fec0003800000 */
.L_x_1:
[----:B------:R-:W-:-:S07]  /*0440*/  MOV R14, 0x460 ;  /* 0x00000460000e7802 */ /* 0x000fce0000000f00 */
[----:B0-234-:R-:W-:Y:S05]  /*0450*/  CALL.REL.NOINC `($__internal_0_$__cuda_sm20_div_s64) ;  /* 0x0000000000f07944 */ /* 0x01dfea0003c00000 */
.L_x_2:
[----:B0-2-4-:R-:W-:Y:S05]  /*0460*/  BSYNC.RECONVERGENT B0 ;  /* 0x0000000000007941 */ /* 0x015fea0003800200 */
.L_x_0:
[----:B------:R-:W-:-:S05]  /*0470*/  IADD3 R12, PT, PT, -R9, RZ, RZ ;  /* 0x000000ff090c7210 */ /* 0x000fca0007ffe1ff */
[----:B------:R-:W-:-:S04]  /*0480*/  IMAD R12, R23, R12, R0 ;  /* 0x0000000c170c7224 */ /* 0x000fc800078e0200 */
[--C-:B------:R-:W-:Y:S01]  /*0490*/  IMAD R9, R9, UR5, R12.reuse ;  /* 0x0000000509097c24 */ /* 0x100fe2000f8e020c */
[----:B------:R-:W-:-:S03]  /*04a0*/  SHF.R.S64 R26, RZ, 0x1d, R12 ;  /* 0x0000001dff1a7819 */ /* 0x000fc6000000100c */
[----:B------:R-:W-:Y:S01]  /*04b0*/  IMAD.WIDE R8, R9, 0x8, R4 ;  /* 0x0000000809087825 */ /* 0x000fe200078e0204 */
[----:B------:R-:W-:Y:S02]  /*04c0*/  IADD3 R26, P0, PT, R26, UR8, RZ ;  /* 0x000000081a1a7c10 */ /* 0x000fe4000ff1e0ff */
[C---:B------:R-:W-:Y:S02]  /*04d0*/  LEA R10, P1, R23.reuse, R8, 0x3 ;  /* 0x00000008170a7211 */ /* 0x040fe400078218ff */
[----:B------:R-:W-:Y:S02]  /*04e0*/  LEA.HI.X.SX32 R27, R12, UR9, 0x3, P0 ;  /* 0x000000090c1b7c11 */ /* 0x000fe400080f1eff */
[----:B------:R-:W-:Y:S01]  /*04f0*/  LEA.HI.X R11, R23, R9, R22, 0x3, P1 ;  /* 0x00000009170b7211 */ /* 0x000fe200008f1c16 */
[----:B------:R-:W2:Y:S04]  /*0500*/  LDG.E.64 R12, desc[UR6][R8.64] ;  /* 0x00000006080c7981 */ /* 0x000ea8000c1e1b00 */
[----:B------:R-:W4:Y:S04]  /*0510*/  LDG.E.64 R14, desc[UR6][R26.64] ;  /* 0x000000061a0e7981 */ /* 0x000f28000c1e1b00 */
[----:B------:R-:W4:Y:S02]  /*0520*/  LDG.E.64 R16, desc[UR6][R10.64] ;  /* 0x000000060a107981 */ /* 0x000f24000c1e1b00 */
[----:B----4-:R-:W-:-:S02]  /*0530*/  IMAD R17, R17, R14, RZ ;  /* 0x0000000e11117224 */ /* 0x010fc400078e02ff */
[----:B------:R-:W-:-:S04]  /*0540*/  IMAD.WIDE.U32 R20, R16, R14, RZ ;  /* 0x0000000e10147225 */ /* 0x000fc800078e00ff */
[----:B------:R-:W-:-:S04]  /*0550*/  IMAD R17, R15, R16, R17 ;  /* 0x000000100f117224 */ /* 0x000fc800078e0211 */
[----:B------:R-:W-:-:S04]  /*0560*/  IMAD.IADD R21, R21, 0x1, R17 ;  /* 0x0000000115157824 */ /* 0x000fc800078e0211 */
[----:B------:R-:W-:-:S04]  /*0570*/  IMAD.WIDE.U32 R14, R21, UR10, RZ ;  /* 0x0000000a150e7c25 */ /* 0x000fc8000f8e00ff */
[----:B------:R-:W-:-:S04]  /*0580*/  IMAD.WIDE.U32 R16, R20, UR10, RZ ;  /* 0x0000000a14107c25 */ /* 0x000fc8000f8e00ff */
[----:B------:R-:W-:-:S04]  /*0590*/  IMAD.WIDE.U32 R14, P0, R20, UR11, R14 ;  /* 0x0000000b140e7c25 */ /* 0x000fc8000f80000e */
[----:B------:R-:W-:Y:S01]  /*05a0*/  IMAD.X R19, RZ, RZ, RZ, P0 ;  /* 0x000000ffff137224 */ /* 0x000fe200000e06ff */
[----:B------:R-:W-:Y:S01]  /*05b0*/  IADD3 R17, P0, PT, R17, R14, RZ ;  /* 0x0000000e11117210 */ /* 0x000fe20007f1e0ff */
[----:B------:R-:W-:-:S04]  /*05c0*/  IMAD.MOV.U32 R18, RZ, RZ, R15 ;  /* 0x000000ffff127224 */ /* 0x000fc800078e000f */
[----:B------:R-:W-:-:S03]  /*05d0*/  IMAD.WIDE.U32.X R18, R21, UR11, R18, P0 ;  /* 0x0000000b15127c25 */ /* 0x000fc600080e0412 */
[----:B------:R-:W-:Y:S02]  /*05e0*/  SHF.L.W.U32.HI R14, R17, 0x2, R18 ;  /* 0x00000002110e7819 */ /* 0x000fe40000010e12 */
[----:B------:R-:W-:Y:S02]  /*05f0*/  SHF.L.W.U32.HI R18, R18, 0x2, R19 ;  /* 0x0000000212127819 */ /* 0x000fe40000010e13 */
[----:B------:R-:W-:-:S05]  /*0600*/  IADD3 R15, P0, PT, RZ, -R14, RZ ;  /* 0x8000000eff0f7210 */ /* 0x000fca0007f1e0ff */
[----:B------:R-:W-:-:S04]  /*0610*/  IMAD.X R17, RZ, RZ, ~R18, P0 ;  /* 0x000000ffff117224 */ /* 0x000fc800000e0e12 */
[-C--:B---3--:R-:W-:Y:S02]  /*0620*/  IMAD R14, R17, R2.reuse, RZ ;  /* 0x00000002110e7224 */ /* 0x088fe400078e02ff */
[----:B------:R-:W-:-:S04]  /*0630*/  IMAD.WIDE.U32 R20, R15, R2, R20 ;  /* 0x000000020f147225 */ /* 0x000fc800078e0014 */
[----:B------:R-:W-:Y:S01]  /*0640*/  IMAD R15, R15, R3, R14 ;  /* 0x000000030f0f7224 */ /* 0x000fe200078e020e */
[----:B------:R-:W-:-:S03]  /*0650*/  ISETP.GE.U32.AND P0, PT, R20, R2, PT ;  /* 0x000000021400720c */ /* 0x000fc60003f06070 */
[----:B------:R-:W-:-:S05]  /*0660*/  IMAD.IADD R14, R21, 0x1, R15 ;  /* 0x00000001150e7824 */ /* 0x000fca00078e020f */
[----:B------:R-:W-:-:S04]  /*0670*/  ISETP.GE.U32.AND.EX P0, PT, R14, R3, PT, P0 ;  /* 0x000000030e00720c */ /* 0x000fc80003f06100 */
[----:B------:R-:W-:Y:S02]  /*0680*/  SEL R21, R2, RZ, P0 ;  /* 0x000000ff02157207 */ /* 0x000fe40000000000 */
[----:B------:R-:W-:Y:S02]  /*0690*/  SEL R27, R3, RZ, P0 ;  /* 0x000000ff031b7207 */ /* 0x000fe40000000000 */
[----:B------:R-:W-:-:S04]  /*06a0*/  IADD3 R21, P1, PT, -R21, R20, RZ ;  /* 0x0000001415157210 */ /* 0x000fc80007f3e1ff */
[-C--:B--2---:R-:W-:Y:S01]  /*06b0*/  IADD3 R19, P2, PT, R12, R21.reuse, RZ ;  /* 0x000000150c137210 */ /* 0x084fe20007f5e0ff */
[----:B------:R-:W-:Y:S01]  /*06c0*/  IMAD.X R27, R14, 0x1, ~R27, P1 ;  /* 0x000000010e1b7824 */ /* 0x000fe200008e0e1b */
[----:B------:R-:W-:Y:S02]  /*06d0*/  ISETP.GE.U32.AND P1, PT, R12, R21, PT ;  /* 0x000000150c00720c */ /* 0x000fe40003f26070 */
[----:B------:R-:W-:Y:S02]  /*06e0*/  ISETP.GE.U32.AND P0, PT, R19, R2, PT ;  /* 0x000000021300720c */ /* 0x000fe40003f06070 */
[CC--:B------:R-:W-:Y:S02]  /*06f0*/  IADD3.X R16, PT, PT, R13.reuse, R27.reuse, RZ, P2, !PT ;  /* 0x0000001b0d107210 */ /* 0x0c0fe400017fe4ff */
[----:B------:R-:W-:Y:S02]  /*0700*/  ISETP.GE.U32.AND.EX P1, PT, R13, R27, PT, P1 ;  /* 0x0000001b0d00720c */ /* 0x000fe40003f26110 */
[----:B------:R-:W-:-:S02]  /*0710*/  ISETP.GE.U32.AND.EX P0, PT, R16, R3, PT, P0 ;  /* 0x000000031000720c */ /* 0x000fc40003f06100 */
[C---:B------:R-:W-:Y:S02]  /*0720*/  SEL R15, R2.reuse, RZ, !P1 ;  /* 0x000000ff020f7207 */ /* 0x040fe40004800000 */
[----:B------:R-:W-:Y:S02]  /*0730*/  SEL R14, R2, RZ, P0 ;  /* 0x000000ff020e7207 */ /* 0x000fe40000000000 */
[----:B------:R-:W-:Y:S02]  /*0740*/  SEL R17, R3, RZ, !P1 ;  /* 0x000000ff03117207 */ /* 0x000fe40004800000 */
[----:B------:R-:W-:Y:S02]  /*0750*/  IADD3 R12, P2, P3, R15, R12, -R21 ;  /* 0x0000000c0f0c7210 */ /* 0x000fe40007b5e815 */
[----:B------:R-:W-:Y:S02]  /*0760*/  IADD3 R14, P1, PT, -R14, R19, RZ ;  /* 0x000000130e0e7210 */ /* 0x000fe40007f3e1ff */
[----:B------:R-:W-:-:S02]  /*0770*/  SEL R15, R3, RZ, P0 ;  /* 0x000000ff030f7207 */ /* 0x000fc40000000000 */
[----:B------:R-:W-:-:S03]  /*0780*/  IADD3.X R13, PT, PT, R17, R13, ~R27, P2, P3 ;  /* 0x0000000d110d7210 */ /* 0x000fc600017e6c1b */
[----:B------:R-:W-:Y:S01]  /*0790*/  IMAD.X R15, R16, 0x1, ~R15, P1 ;  /* 0x00000001100f7824 */ /* 0x000fe200008e0e0f */
[----:B------:R-:W-:-:S04]  /*07a0*/  IADD3 R0, P0, PT, R24, R0, RZ ;  /* 0x0000000018007210 */ /* 0x000fc80007f1e0ff */
[----:B------:R1:W-:Y:S01]  /*07b0*/  STG.E.64 desc[UR6][R8.64], R14 ;  /* 0x0000000e08007986 */ /* 0x0003e2000c101b06 */
[----:B------:R-:W-:Y:S02]  /*07c0*/  LEA.HI.X.SX32 R25, R24, R25, 0x1, P0 ;  /* 0x0000001918197211 */ /* 0x000fe400000f0eff */
[----:B------:R-:W-:Y:S01]  /*07d0*/  ISETP.GE.U32.AND P0, PT, R0, R6, PT ;  /* 0x000000060000720c */ /* 0x000fe20003f06070 */
[----:B------:R1:W-:Y:S03]  /*07e0*/  STG.E.64 desc[UR6][R10.64], R12 ;  /* 0x0000000c0a007986 */ /* 0x0003e6000c101b06 */
[----:B------:R-:W-:-:S13]  /*07f0*/  ISETP.GE.AND.EX P0, PT, R25, R7, PT, P0 ;  /* 0x000000071900720c */ /* 0x000fda0003f06300 */
[----:B-1----:R-:W-:Y:S05]  /*0800*/  @!P0 BRA `(.L_x_3) ;  /* 0xfffffff800b08947 */ /* 0x002fea000383ffff */
[----:B------:R-:W-:Y:S05]  /*0810*/  EXIT ;  /* 0x000000000000794d */ /* 0x000fea0003800000 */
        .weak           $__internal_0_$__cuda_sm20_div_s64
        .type           $__internal_0_$__cuda_sm20_div_s64,@function
        .size           $__internal_0_$__cuda_sm20_div_s64,(.L_x_27 - $__internal_0_$__cuda_sm20_div_s64)
$__internal_0_$__cuda_sm20_div_s64:
[-C--:B------:R-:W-:Y:S02]  /*0820*/  IADD3 R8, P1, PT, RZ, -R23.reuse, RZ ;  /* 0x80000017ff087210 */ /* 0x080fe40007f3e0ff */
[----:B------:R-:W-:Y:S02]  /*0830*/  ISETP.GE.AND P0, PT, R22, RZ, PT ;  /* 0x000000ff1600720c */ /* 0x000fe40003f06270 */
[----:B------:R-:W-:Y:S01]  /*0840*/  ISETP.GE.AND P3, PT, R25, RZ, PT ;  /* 0x000000ff1900720c */ /* 0x000fe20003f66270 */
[----:B------:R-:W-:Y:S01]  /*0850*/  IMAD.X R9, RZ, RZ, ~R22, P1 ;  /* 0x000000ffff097224 */ /* 0x000fe200008e0e16 */
[----:B------:R-:W-:-:S04]  /*0860*/  SEL R8, R8, R23, !P0 ;  /* 0x0000001708087207 */ /* 0x000fc80004000000 */
[----:B------:R-:W-:-:S04]  /*0870*/  SEL R9, R9, R22, !P0 ;  /* 0x0000001609097207 */ /* 0x000fc80004000000 */
[----:B------:R-:W0:Y:S08]  /*0880*/  I2F.U64.RP R15, R8 ;  /* 0x00000008000f7312 */ /* 0x000e300000309000 */
[----:B0-----:R-:W0:Y:S02]  /*0890*/  MUFU.RCP R15, R15 ;  /* 0x0000000f000f7308 */ /* 0x001e240000001000 */
[----:B0-----:R-:W-:-:S06]  /*08a0*/  VIADD R12, R15, 0x1ffffffe ;  /* 0x1ffffffe0f0c7836 */ /* 0x001fcc0000000000 */
[----:B------:R-:W0:Y:S02]  /*08b0*/  F2I.U64.TRUNC R12, R12 ;  /* 0x0000000c000c7311 */ /* 0x000e24000020d800 */
[----:B0-----:R-:W-:-:S04]  /*08c0*/  IMAD.WIDE.U32 R10, R12, R8, RZ ;  /* 0x000000080c0a7225 */ /* 0x001fc800078e00ff */
[----:B------:R-:W-:Y:S01]  /*08d0*/  IMAD R11, R12, R9, R11 ;  /* 0x000000090c0b7224 */ /* 0x000fe200078e020b */
[----:B------:R-:W-:-:S03]  /*08e0*/  IADD3 R17, P0, PT, RZ, -R10, RZ ;  /* 0x8000000aff117210 */ /* 0x000fc60007f1e0ff */
[----:B------:R-:W-:Y:S02]  /*08f0*/  IMAD R11, R13, R8, R11 ;  /* 0x000000080d0b7224 */ /* 0x000fe400078e020b */
[----:B------:R-:W-:-:S04]  /*0900*/  IMAD.HI.U32 R10, R12, R17, RZ ;  /* 0x000000110c0a7227 */ /* 0x000fc800078e00ff */
[----:B------:R-:W-:Y:S02]  /*0910*/  IMAD.X R19, RZ, RZ, ~R11, P0 ;  /* 0x000000ffff137224 */ /* 0x000fe400000e0e0b */
[----:B------:R-:W-:Y:S02]  /*0920*/  IMAD.MOV.U32 R11, RZ, RZ, R12 ;  /* 0x000000ffff0b7224 */ /* 0x000fe400078e000c */
[-C--:B------:R-:W-:Y:S02]  /*0930*/  IMAD R21, R13, R19.reuse, RZ ;  /* 0x000000130d157224 */ /* 0x080fe400078e02ff */
[----:B------:R-:W-:-:S04]  /*0940*/  IMAD.WIDE.U32 R10, P0, R12, R19, R10 ;  /* 0x000000130c0a7225 */ /* 0x000fc8000780000a */
[----:B------:R-:W-:-:S04]  /*0950*/  IMAD.HI.U32 R15, R13, R19, RZ ;  /* 0x000000130d0f7227 */ /* 0x000fc800078e00ff */
[----:B------:R-:W-:-:S04]  /*0960*/  IMAD.HI.U32 R10, P1, R13, R17, R10 ;  /* 0x000000110d0a7227 */ /* 0x000fc8000782000a */
[----:B------:R-:W-:Y:S01]  /*0970*/  IMAD.X R15, R15, 0x1, R13, P0 ;  /* 0x000000010f0f7824 */ /* 0x000fe200000e060d */
[----:B------:R-:W-:-:S04]  /*0980*/  IADD3 R11, P2, PT, R21, R10, RZ ;  /* 0x0000000a150b7210 */ /* 0x000fc80007f5e0ff */
[----:B------:R-:W-:Y:S01]  /*0990*/  IADD3.X R15, PT, PT, RZ, RZ, R15, P2, P1 ;  /* 0x000000ffff0f7210 */ /* 0x000fe200017e240f */
[----:B------:R-:W-:-:S04]  /*09a0*/  IMAD.WIDE.U32 R12, R11, R8, RZ ;  /* 0x000000080b0c7225 */ /* 0x000fc800078e00ff */
[----:B------:R-:W-:Y:S01]  /*09b0*/  IMAD R10, R11, R9, R13 ;  /* 0x000000090b0a7224 */ /* 0x000fe200078e020d */
[----:B------:R-:W-:Y:S02]  /*09c0*/  IADD3 R17, P0, PT, RZ, -R12, RZ ;  /* 0x8000000cff117210 */ /* 0x000fe40007f1e0ff */
[----:B------:R-:W-:Y:S01]  /*09d0*/  IADD3 R13, P4, PT, RZ, -R0, RZ ;  /* 0x80000000ff0d7210 */ /* 0x000fe20007f9e0ff */
[----:B------:R-:W-:Y:S02]  /*09e0*/  IMAD R12, R15, R8, R10 ;  /* 0x000000080f0c7224 */ /* 0x000fe400078e020a */
[----:B------:R-:W-:Y:S01]  /*09f0*/  IMAD.HI.U32 R10, R11, R17, RZ ;  /* 0x000000110b0a7227 */ /* 0x000fe200078e00ff */
[----:B------:R-:W-:Y:S02]  /*0a00*/  SEL R13, R13, R0, !P3 ;  /* 0x000000000d0d7207 */ /* 0x000fe40005800000 */
[----:B------:R-:W-:Y:S01]  /*0a10*/  IADD3.X R12, PT, PT, RZ, ~R12, RZ, P0, !PT ;  /* 0x8000000cff0c7210 */ /* 0x000fe200007fe4ff */
[----:B------:R-:W-:-:S04]  /*0a20*/  IMAD.X R16, RZ, RZ, ~R25, P4 ;  /* 0x000000ffff107224 */ /* 0x000fc800020e0e19 */
[----:B------:R-:W-:-:S04]  /*0a30*/  IMAD.WIDE.U32 R10, P0, R11, R12, R10 ;  /* 0x0000000c0b0a7225 */ /* 0x000fc8000780000a */
[----:B------:R-:W-:-:S04]  /*0a40*/  IMAD.HI.U32 R18, R15, R12, RZ ;  /* 0x0000000c0f127227 */ /* 0x000fc800078e00ff */
[----:B------:R-:W-:-:S04]  /*0a50*/  IMAD.HI.U32 R10, P1, R15, R17, R10 ;  /* 0x000000110f0a7227 */ /* 0x000fc8000782000a */
[----:B------:R-:W-:-:S05]  /*0a60*/  IMAD R11, R15, R12, RZ ;  /* 0x0000000c0f0b7224 */ /* 0x000fca00078e02ff */
[----:B------:R-:W-:Y:S01]  /*0a70*/  IADD3 R12, P2, PT, R11, R10, RZ ;  /* 0x0000000a0b0c7210 */ /* 0x000fe20007f5e0ff */
[----:B------:R-:W-:Y:S01]  /*0a80*/  IMAD.X R11, R18, 0x1, R15, P0 ;  /* 0x00000001120b7824 */ /* 0x000fe200000e060f */
[----:B------:R-:W-:-:S03]  /*0a90*/  SEL R15, R16, R25, !P3 ;  /* 0x00000019100f7207 */ /* 0x000fc60005800000 */
[----:B------:R-:W-:Y:S01]  /*0aa0*/  IMAD.HI.U32 R10, R12, R13, RZ ;  /* 0x0000000d0c0a7227 */ /* 0x000fe200078e00ff */
[----:B------:R-:W-:-:S03]  /*0ab0*/  IADD3.X R16, PT, PT, RZ, RZ, R11, P2, P1 ;  /* 0x000000ffff107210 */ /* 0x000fc600017e240b */
[----:B------:R-:W-:Y:S02]  /*0ac0*/  IMAD.MOV.U32 R11, RZ, RZ, RZ ;  /* 0x000000ffff0b7224 */ /* 0x000fe400078e00ff */
[-C--:B------:R-:W-:Y:S02]  /*0ad0*/  IMAD R17, R16, R15.reuse, RZ ;  /* 0x0000000f10117224 */ /* 0x080fe400078e02ff */
[----:B------:R-:W-:-:S04]  /*0ae0*/  IMAD.WIDE.U32 R10, R12, R15, R10 ;  /* 0x0000000f0c0a7225 */ /* 0x000fc800078e000a */
[----:B------:R-:W-:-:S04]  /*0af0*/  IMAD.HI.U32 R12, R16, R15, RZ ;  /* 0x0000000f100c7227 */ /* 0x000fc800078e00ff */
[----:B------:R-:W-:-:S04]  /*0b00*/  IMAD.HI.U32 R10, P0, R16, R13, R10 ;  /* 0x0000000d100a7227 */ /* 0x000fc8000780000a */
[----:B------:R-:W-:Y:S01]  /*0b10*/  IMAD.X R12, RZ, RZ, R12, P0 ;  /* 0x000000ffff0c7224 */ /* 0x000fe200000e060c */
[----:B------:R-:W-:-:S05]  /*0b20*/  IADD3 R17, P1, PT, R17, R10, RZ ;  /* 0x0000000a11117210 */ /* 0x000fca0007f3e0ff */
[----:B------:R-:W-:-:S04]  /*0b30*/  IMAD.WIDE.U32 R10, R17, R8, RZ ;  /* 0x00000008110a7225 */ /* 0x000fc800078e00ff */
[----:B------:R-:W-:Y:S01]  /*0b40*/  IMAD.X R19, RZ, RZ, R12, P1 ;  /* 0x000000ffff137224 */ /* 0x000fe200008e060c */
[----:B------:R-:W-:Y:S01]  /*0b50*/  IADD3 R21, P1, PT, -R10, R13, RZ ;  /* 0x0000000d0a157210 */ /* 0x000fe20007f3e1ff */
[----:B------:R-:W-:-:S03]  /*0b60*/  IMAD R11, R17, R9, R11 ;  /* 0x00000009110b7224 */ /* 0x000fc600078e020b */
[-C--:B------:R-:W-:Y:S01]  /*0b70*/  ISETP.GE.U32.AND P0, PT, R21, R8.reuse, PT ;  /* 0x000000081500720c */ /* 0x080fe20003f06070 */
[----:B------:R-:W-:-:S04]  /*0b80*/  IMAD R10, R19, R8, R11 ;  /* 0x00000008130a7224 */ /* 0x000fc800078e020b */
[----:B------:R-:W-:Y:S01]  /*0b90*/  IMAD.X R15, R15, 0x1, ~R10, P1 ;  /* 0x000000010f0f7824 */ /* 0x000fe200008e0e0a */
[----:B------:R-:W-:Y:S01]  /*0ba0*/  IADD3 R11, P1, PT, R21, -R8, RZ ;  /* 0x80000008150b7210 */ /* 0x000fe20007f3e0ff */
[----:B------:R-:W-:-:S03]  /*0bb0*/  VIADD R10, R17, 0x1 ;  /* 0x00000001110a7836 */ /* 0x000fc60000000000 */
[CC--:B------:R-:W-:Y:S02]  /*0bc0*/  ISETP.GE.U32.AND.EX P0, PT, R15.reuse, R9.reuse, PT, P0 ;  /* 0x000000090f00720c */ /* 0x0c0fe40003f06100 */
[----:B------:R-:W-:Y:S02]  /*0bd0*/  IADD3.X R13, PT, PT, R15, ~R9, RZ, P1, !PT ;  /* 0x800000090f0d7210 */ /* 0x000fe40000ffe4ff */
[----:B------:R-:W-:Y:S02]  /*0be0*/  SEL R11, R11, R21, P0 ;  /* 0x000000150b0b7207 */ /* 0x000fe40000000000 */
[----:B------:R-:W-:Y:S02]  /*0bf0*/  SEL R17, R10, R17, P0 ;  /* 0x000000110a117207 */ /* 0x000fe40000000000 */
[----:B------:R-:W-:Y:S01]  /*0c00*/  SEL R13, R13, R15, P0 ;  /* 0x0000000f0d0d7207 */ /* 0x000fe20000000000 */
[----:B------:R-:W-:Y:S01]  /*0c10*/  IMAD.MOV.U32 R15, RZ, RZ, 0x0 ;  /* 0x00000000ff0f7424 */ /* 0x000fe200078e00ff */
[----:B------:R-:W-:Y:S01]  /*0c20*/  ISETP.GE.U32.AND P0, PT, R11, R8, PT ;  /* 0x000000080b00720c */ /* 0x000fe20003f06070 */
[----:B------:R-:W-:Y:S01]  /*0c30*/  VIADD R8, R17, 0x1 ;  /* 0x0000000111087836 */ /* 0x000fe20000000000 */
[----:B------:R-:W-:-:S02]  /*0c40*/  LOP3.LUT R10, R22, R25, RZ, 0x3c, !PT ;  /* 0x00000019160a7212 */ /* 0x000fc400078e3cff */
[----:B------:R-:W-:Y:S02]  /*0c50*/  ISETP.GE.U32.AND.EX P0, PT, R13, R9, PT, P0 ;  /* 0x000000090d00720c */ /* 0x000fe40003f06100 */
[----:B------:R-:W-:Y:S02]  /*0c60*/  ISETP.GE.AND P1, PT, R10, RZ, PT ;  /* 0x000000ff0a00720c */ /* 0x000fe40003f26270 */
[----:B------:R-:W-:Y:S02]  /*0c70*/  SEL R9, R8, R17, P0 ;  /* 0x0000001108097207 */ /* 0x000fe40000000000 */
[----:B------:R-:W-:-:S03]  /*0c80*/  ISETP.NE.U32.AND P0, PT, R23, RZ, PT ;  /* 0x000000ff1700720c */ /* 0x000fc60003f05070 */
[----:B------:R-:W-:Y:S01]  /*0c90*/  IMAD.MOV R8, RZ, RZ, -R9 ;  /* 0x000000ffff087224 */ /* 0x000fe200078e0a09 */
[----:B------:R-:W-:-:S04]  /*0ca0*/  ISETP.NE.AND.EX P0, PT, R22, RZ, PT, P0 ;  /* 0x000000ff1600720c */ /* 0x000fc80003f05300 */
[----:B------:R-:W-:-:S04]  /*0cb0*/  SEL R9, R8, R9, !P1 ;  /* 0x0000000908097207 */ /* 0x000fc80004800000 */
[----:B------:R-:W-:Y:S01]  /*0cc0*/  SEL R9, R9, 0xffffffff, P0 ;  /* 0xffffffff09097807 */ /* 0x000fe20000000000 */
[----:B------:R-:W-:Y:S06]  /*0cd0*/  RET.REL.NODEC R14 `(_Z22ntt_stage_kernel_tablePmPKmi7Barretti) ;  /* 0xfffffff00ec87950 */ /* 0x000fec0003c3ffff */
.L_x_4:
[----:B------:R-:W-:-:S00]  /*0ce0*/  BRA `(.L_x_4) ;  /* 0xfffffffc00fc7947 */ /* 0x000fc0000383ffff */
[----:B------:R-:W-:-:S00]  /*0cf0*/  NOP ;  /* 0x0000000000007918 */ /* 0x000fc00000000000 */
        /* <DEDUP_REMOVED lines=8> */
.L_x_27:


//--------------------- .text._Z19fill_twiddle_kernelPmS_iimm7Barrett --------------------------
	.section	.text._Z19fill_twiddle_kernelPmS_iimm7Barrett,"ax",@progbits
	.align	128
        .global         _Z19fill_twiddle_kernelPmS_iimm7Barrett
        .type           _Z19fill_twiddle_kernelPmS_iimm7Barrett,@function
        .size           _Z19fill_twiddle_kernelPmS_iimm7Barrett,(.L_x_29 - _Z19fill_twiddle_kernelPmS_iimm7Barrett)
        .other          _Z19fill_twiddle_kernelPmS_iimm7Barrett,@"STO_CUDA_ENTRY STV_DEFAULT"
_Z19fill_twiddle_kernelPmS_iimm7Barrett:
.text._Z19fill_twiddle_kernelPmS_iimm7Barrett:
[----:B------:R-:W-:Y:S01]  /*0000*/  LDC R1, c[0x0][0x37c] ;  /* 0x0000df00ff017b82 */ /* 0x000fe20000000800 */
[----:B------:R-:W0:Y:S07]  /*0010*/  S2R R3, SR_TID.X ;  /* 0x0000000000037919 */ /* 0x000e2e0000002100 */
[----:B------:R-:W0:Y:S01]  /*0020*/  S2UR UR4, SR_CTAID.X ;  /* 0x00000000000479c3 */ /* 0x000e220000002500 */
[----:B------:R-:W1:Y:S07]  /*0030*/  LDCU UR5, c[0x0][0x394] ;  /* 0x00007280ff0577ac */ /* 0x000e6e0008000800 */
[----:B------:R-:W0:Y:S02]  /*0040*/  LDC R0, c[0x0][0x360] ;  /* 0x0000d800ff007b82 */ /* 0x000e240000000800 */
[----:B0-----:R-:W-:-:S05]  /*0050*/  IMAD R0, R0, UR4, R3 ;  /* 0x0000000400007c24 */ /* 0x001fca000f8e0203 */
[----:B-1----:R-:W-:-:S13]  /*0060*/  ISETP.GE.AND P0, PT, R0, UR5, PT ;  /* 0x0000000500007c0c */ /* 0x002fda000bf06270 */
[----:B------:R-:W-:Y:S05]  /*0070*/  @P0 EXIT ;  /* 0x000000000000094d */ /* 0x000fea0003800000 */
[----:B------:R-:W-:Y:S01]  /*0080*/  ISETP.NE.AND P0, PT, R0, RZ, PT ;  /* 0x000000ff0000720c */ /* 0x000fe20003f05270 */
[----:B------:R-:W0:Y:S01]  /*0090*/  LDCU.64 UR16, c[0x0][0x358] ;  /* 0x00006b00ff1077ac */ /* 0x000e220008000a00 */
[----:B------:R-:W-:Y:S01]  /*00a0*/  BSSY.RECONVERGENT B0, `(.L_x_5) ;  /* 0x00000c1000007945 */ /* 0x000fe20003800200 */
[----:B------:R-:W-:Y:S02]  /*00b0*/  HFMA2 R16, -RZ, RZ, 0, 5.9604644775390625e-08 ;  /* 0x00000001ff107431 */ /* 0x000fe400000001ff */
[----:B------:R-:W-:Y:S01]  /*00c0*/  IMAD.MOV.U32 R10, RZ, RZ, 0x1 ;  /* 0x00000001ff0a7424 */ /* 0x000fe200078e00ff */
[----:B------:R-:W1:Y:S01]  /*00d0*/  LDCU.64 UR20, c[0x0][0x3c0] ;  /* 0x00007800ff1477ac */ /* 0x000e620008000a00 */
[----:B------:R-:W-:Y:S02]  /*00e0*/  IMAD.MOV.U32 R11, RZ, RZ, RZ ;  /* 0x000000ffff0b7224 */ /* 0x000fe400078e00ff */
[----:B------:R-:W-:Y:S01]  /*00f0*/  IMAD.MOV.U32 R17, RZ, RZ, RZ ;  /* 0x000000ffff117224 */ /* 0x000fe200078e00ff */
[----:B------:R-:W2:Y:S03]  /*0100*/  LDCU.64 UR18, c[0x0][0x3c0] ;  /* 0x00007800ff1277ac */ /* 0x000ea60008000a00 */
[----:B------:R-:W-:Y:S05]  /*0110*/  @!P0 BRA `(.L_x_6) ;  /* 0x0000000800e48947 */ /* 0x000fea0003800000 */
[----:B------:R-:W3:Y:S01]  /*0120*/  LDCU.64 UR10, c[0x0][0x3c0] ;  /* 0x00007800ff0a77ac */ /* 0x000ee20008000a00 */
[----:B------:R-:W4:Y:S01]  /*0130*/  LDC.64 R2, c[0x0][0x3c0] ;  /* 0x0000f000ff027b82 */ /* 0x000f220000000a00 */
[--C-:B------:R-:W-:Y:S01]  /*0140*/  SHF.R.S32.HI R6, RZ, 0x1f, R0.reuse ;  /* 0x0000001fff067819 */ /* 0x100fe20000011400 */
[----:B------:R-:W-:Y:S01]  /*0150*/  BSSY.RECONVERGENT B1, `(.L_x_7) ;  /* 0x000005e000017945 */ /* 0x000fe20003800200 */
[----:B------:R-:W3:Y:S01]  /*0160*/  LDCU.64 UR12, c[0x0][0x398] ;  /* 0x00007300ff0c77ac */ /* 0x000ee20008000a00 */
[--C-:B------:R-:W-:Y:S01]  /*0170*/  IMAD.MOV.U32 R7, RZ, RZ, R0.reuse ;  /* 0x000000ffff077224 */ /* 0x100fe200078e0000 */
[----:B------:R-:W-:Y:S01]  /*0180*/  MOV R10, 0x1 ;  /* 0x00000001000a7802 */ /* 0x000fe20000000f00 */
[----:B------:R-:W-:Y:S01]  /*0190*/  IMAD.MOV.U32 R11, RZ, RZ, RZ ;  /* 0x000000ffff0b7224 */ /* 0x000fe200078e00ff */
[----:B------:R-:W5:Y:S01]  /*01a0*/  LDCU.64 UR14, c[0x0][0x3b0] ;  /* 0x00007600ff0e77ac */ /* 0x000f620008000a00 */
[----:B------:R-:W0:Y:S01]  /*01b0*/  LDC.64 R4, c[0x0][0x3b0] ;  /* 0x0000ec00ff047b82 */ /* 0x000e220000000a00 */
[----:B------:R-:W-:Y:S01]  /*01c0*/  IMAD.MOV.U32 R8, RZ, RZ, R0 ;  /* 0x000000ffff087224 */ /* 0x000fe200078e0000 */
[----:B------:R-:W-:Y:S01]  /*01d0*/  MOV R9, R6 ;  /* 0x0000000600097202 */ /* 0x000fe20000000f00 */
[----:B---3--:R-:W-:-:S04]  /*01e0*/  UIMAD.WIDE.U32 UR4, UR11, UR12, URZ ;  /* 0x0000000c0b0472a5 */ /* 0x008fc8000f8e00ff */
[----:B------:R-:W-:Y:S02]  /*01f0*/  UIMAD.WIDE.U32 UR6, UP0, UR10, UR13, UR4 ;  /* 0x0000000d0a0672a5 */ /* 0x000fe4000f800004 */
[----:B------:R-:W-:Y:S02]  /*0200*/  UIMAD.WIDE.U32 UR4, UR10, UR12, URZ ;  /* 0x0000000c0a0472a5 */ /* 0x000fe4000f8e00ff */
[----:B------:R-:W-:Y:S02]  /*0210*/  UIADD3.X UR9, UPT, UPT, URZ, URZ, URZ, UP0, !UPT ;  /* 0x000000ffff097290 */ /* 0x000fe400087fe4ff */
[----:B------:R-:W-:Y:S01]  /*0220*/  UIADD3 UR10, UP0, UPT, UR5, UR6, URZ ;  /* 0x00000006050a7290 */ /* 0x000fe2000ff1e0ff */
[----:B------:R-:W-:-:S03]  /*0230*/  UMOV UR8, UR7 ;  /* 0x0000000700087c82 */ /* 0x000fc60008000000 */
[----:B------:R-:W-:Y:S01]  /*0240*/  UIMAD.WIDE.U32.X UR4, UR11, UR13, UR8, UP0 ;  /* 0x0000000d0b0472a5 */ /* 0x000fe200080e0408 */
[----:B------:R-:W3:Y:S03]  /*0250*/  LDCU.64 UR6, c[0x0][0x398] ;  /* 0x00007300ff0677ac */ /* 0x000ee60008000a00 */
[----:B------:R-:W-:Y:S02]  /*0260*/  USHF.L.W.U32.HI UR8, UR10, 0x2, UR4 ;  /* 0x000000020a087899 */ /* 0x000fe40008010e04 */
[----:B------:R-:W-:Y:S02]  /*0270*/  USHF.L.W.U32.HI UR4, UR4, 0x2, UR5 ;  /* 0x0000000204047899 */ /* 0x000fe40008010e05 */
[----:B------:R-:W-:-:S04]  /*0280*/  UIADD3 UR9, UP0, UPT, URZ, -UR8, URZ ;  /* 0x80000008ff097290 */ /* 0x000fc8000ff1e0ff */
[----:B------:R-:W-:-:S04]  /*0290*/  UIADD3.X UR4, UPT, UPT, URZ, ~UR4, URZ, UP0, !UPT ;  /* 0x80000004ff047290 */ /* 0x000fc800087fe4ff */
[----:B-----5:R-:W-:Y:S02]  /*02a0*/  UIMAD UR8, UR4, UR14, URZ ;  /* 0x0000000e040872a4 */ /* 0x020fe4000f8e02ff */
[----:B---3--:R-:W-:Y:S02]  /*02b0*/  UIMAD.WIDE.U32 UR4, UR9, UR14, UR6 ;  /* 0x0000000e090472a5 */ /* 0x008fe4000f8e0006 */
[----:B------:R-:W-:Y:S02]  /*02c0*/  UIMAD UR7, UR9, UR15, UR8 ;  /* 0x0000000f090772a4 */ /* 0x000fe4000f8e0208 */
[----:B------:R-:W-:Y:S02]  /*02d0*/  UISETP.GE.U32.AND UP0, UPT, UR4, UR14, UPT ;  /* 0x0000000e0400728c */ /* 0x000fe4000bf06070 */
[----:B------:R-:W-:-:S04]  /*02e0*/  UIADD3 UR7, UPT, UPT, UR5, UR7, URZ ;  /* 0x0000000705077290 */ /* 0x000fc8000fffe0ff */
[----:B------:R-:W-:-:S04]  /*02f0*/  UISETP.GE.U32.AND.EX UP0, UPT, UR7, UR15, UPT, UP0 ;  /* 0x0000000f0700728c */ /* 0x000fc8000bf06100 */
[----:B------:R-:W-:Y:S02]  /*0300*/  USEL UR5, UR14, URZ, UP0 ;  /* 0x000000ff0e057287 */ /* 0x000fe40008000000 */
[----:B------:R-:W-:Y:S02]  /*0310*/  USEL UR6, UR15, URZ, UP0 ;  /* 0x000000ff0f067287 */ /* 0x000fe40008000000 */
[----:B------:R-:W-:-:S04]  /*0320*/  UIADD3 UR4, UP0, UPT, -UR5, UR4, URZ ;  /* 0x0000000405047290 */ /* 0x000fc8000ff1e1ff */
[----:B------:R-:W-:Y:S02]  /*0330*/  UIADD3.X UR5, UPT, UPT, ~UR6, UR7, URZ, UP0, !UPT ;  /* 0x0000000706057290 */ /* 0x000fe400087fe5ff */
[----:B------:R-:W-:-:S04]  /*0340*/  IMAD.U32 R22, RZ, RZ, UR4 ;  /* 0x00000004ff167e24 */ /* 0x000fc8000f8e00ff */
[----:B0---4-:R-:W-:-:S07]  /*0350*/  IMAD.U32 R21, RZ, RZ, UR5 ;  /* 0x00000005ff157e24 */ /* 0x011fce000f8e00ff */
.L_x_10:
[-C--:B------:R-:W-:Y:S01]  /*0360*/  IMAD R12, R21, R22.reuse, RZ ;  /* 0x00000016150c7224 */ /* 0x080fe200078e02ff */
[----:B------:R-:W-:Y:S01]  /*0370*/  BSSY.RECONVERGENT B2, `(.L_x_8) ;  /* 0x0000034000027945 */ /* 0x000fe20003800200 */
[----:B------:R-:W-:Y:S01]  /*0380*/  IMAD.WIDE.U32 R18, R22, R22, RZ ;  /* 0x0000001616127225 */ /* 0x000fe200078e00ff */
[----:B------:R-:W-:-:S03]  /*0390*/  ISETP.GT.U32.AND P1, PT, R8, 0x1, PT ;  /* 0x000000010800780c */ /* 0x000fc60003f24070 */
[----:B------:R-:W-:Y:S02]  /*03a0*/  IMAD R13, R22, R21, R12 ;  /* 0x00000015160d7224 */ /* 0x000fe400078e020c */
[----:B------:R-:W-:-:S03]  /*03b0*/  IMAD.WIDE.U32 R14, R18, R2, RZ ;  /* 0x00000002120e7225 */ /* 0x000fc600078e00ff */
[----:B------:R-:W-:-:S05]  /*03c0*/  IADD3 R19, PT, PT, R19, R13, RZ ;  /* 0x0000000d13137210 */ /* 0x000fca0007ffe0ff */
[----:B------:R-:W-:-:S04]  /*03d0*/  IMAD.WIDE.U32 R12, R19, R2, RZ ;  /* 0x00000002130c7225 */ /* 0x000fc800078e00ff */
[----:B------:R-:W-:-:S04]  /*03e0*/  IMAD.WIDE.U32 R12, P0, R18, R3, R12 ;  /* 0x00000003120c7225 */ /* 0x000fc8000780000c */
[----:B------:R-:W-:Y:S01]  /*03f0*/  IMAD.X R17, RZ, RZ, RZ, P0 ;  /* 0x000000ffff117224 */ /* 0x000fe200000e06ff */
[----:B------:R-:W-:Y:S01]  /*0400*/  IADD3 R15, P0, PT, R15, R12, RZ ;  /* 0x0000000c0f0f7210 */ /* 0x000fe20007f1e0ff */
[----:B------:R-:W-:-:S04]  /*0410*/  IMAD.MOV.U32 R16, RZ, RZ, R13 ;  /* 0x000000ffff107224 */ /* 0x000fc800078e000d */
[----:B------:R-:W-:-:S03]  /*0420*/  IMAD.WIDE.U32.X R16, R19, R3, R16, P0 ;  /* 0x0000000313107225 */ /* 0x000fc600000e0410 */
[----:B------:R-:W-:Y:S02]  /*0430*/  SHF.L.W.U32.HI R12, R15, 0x2, R16 ;  /* 0x000000020f0c7819 */ /* 0x000fe40000010e10 */
[----:B------:R-:W-:Y:S02]  /*0440*/  SHF.L.W.U32.HI R16, R16, 0x2, R17 ;  /* 0x0000000210107819 */ /* 0x000fe40000010e11 */
[----:B------:R-:W-:-:S04]  /*0450*/  IADD3 R15, P0, PT, RZ, -R12, RZ ;  /* 0x8000000cff0f7210 */ /* 0x000fc80007f1e0ff */
[----:B------:R-:W-:Y:S02]  /*0460*/  IADD3.X R13, PT, PT, RZ, ~R16, RZ, P0, !PT ;  /* 0x80000010ff0d7210 */ /* 0x000fe400007fe4ff */
[----:B------:R-:W-:-:S03]  /*0470*/  LOP3.LUT R16, R8, 0x1, RZ, 0xc0, !PT ;  /* 0x0000000108107812 */ /* 0x000fc600078ec0ff */
[-C--:B------:R-:W-:Y:S01]  /*0480*/  IMAD R14, R13, R4.reuse, RZ ;  /* 0x000000040d0e7224 */ /* 0x080fe200078e02ff */
[----:B------:R-:W-:Y:S01]  /*0490*/  ISETP.NE.U32.AND P2, PT, R16, 0x1, PT ;  /* 0x000000011000780c */ /* 0x000fe20003f45070 */
[----:B------:R-:W-:-:S03]  /*04a0*/  IMAD.WIDE.U32 R12, R15, R4, R18 ;  /* 0x000000040f0c7225 */ /* 0x000fc600078e0012 */
[----:B------:R-:W-:Y:S01]  /*04b0*/  ISETP.NE.U32.AND.EX P2, PT, RZ, RZ, PT, P2 ;  /* 0x000000ffff00720c */ /* 0x000fe20003f45120 */
[----:B------:R-:W-:Y:S01]  /*04c0*/  IMAD R15, R15, R5, R14 ;  /* 0x000000050f0f7224 */ /* 0x000fe200078e020e */
[----:B------:R-:W-:-:S03]  /*04d0*/  ISETP.GE.U32.AND P0, PT, R12, R4, PT ;  /* 0x000000040c00720c */ /* 0x000fc60003f06070 */
[----:B------:R-:W-:-:S05]  /*04e0*/  IMAD.IADD R20, R13, 0x1, R15 ;  /* 0x000000010d147824 */ /* 0x000fca00078e020f */
[----:B------:R-:W-:-:S04]  /*04f0*/  ISETP.GE.U32.AND.EX P0, PT, R20, R5, PT, P0 ;  /* 0x000000051400720c */ /* 0x000fc80003f06100 */
[----:B------:R-:W-:Y:S01]  /*0500*/  SEL R23, R4, RZ, P0 ;  /* 0x000000ff04177207 */ /* 0x000fe20000000000 */
[----:B------:R-:W-:Y:S08]  /*0510*/  @P2 BRA `(.L_x_9) ;  /* 0x0000000000642947 */ /* 0x000ff00003800000 */
[-C--:B------:R-:W-:Y:S02]  /*0520*/  IMAD R11, R11, R22.reuse, RZ ;  /* 0x000000160b0b7224 */ /* 0x080fe400078e02ff */
[----:B------:R-:W-:-:S04]  /*0530*/  IMAD.WIDE.U32 R14, R10, R22, RZ ;  /* 0x000000160a0e7225 */ /* 0x000fc800078e00ff */
[----:B------:R-:W-:Y:S02]  /*0540*/  IMAD R11, R21, R10, R11 ;  /* 0x0000000a150b7224 */ /* 0x000fe400078e020b */
[----:B--2---:R-:W-:-:S04]  /*0550*/  IMAD.WIDE.U32 R16, R14, UR18, RZ ;  /* 0x000000120e107c25 */ /* 0x004fc8000f8e00ff */
[----:B------:R-:W-:-:S04]  /*0560*/  IMAD.IADD R15, R15, 0x1, R11 ;  /* 0x000000010f0f7824 */ /* 0x000fc800078e020b */
[----:B------:R-:W-:-:S04]  /*0570*/  IMAD.WIDE.U32 R10, R15, UR18, RZ ;  /* 0x000000120f0a7c25 */ /* 0x000fc8000f8e00ff */
[----:B------:R-:W-:-:S04]  /*0580*/  IMAD.WIDE.U32 R10, P2, R14, UR19, R10 ;  /* 0x000000130e0a7c25 */ /* 0x000fc8000f84000a */
[----:B------:R-:W-:Y:S01]  /*0590*/  IMAD.MOV.U32 R18, RZ, RZ, R11 ;  /* 0x000000ffff127224 */ /* 0x000fe200078e000b */
[----:B------:R-:W-:Y:S02]  /*05a0*/  IADD3.X R19, PT, PT, RZ, RZ, RZ, P2, !PT ;  /* 0x000000ffff137210 */ /* 0x000fe400017fe4ff */
[----:B------:R-:W-:-:S05]  /*05b0*/  IADD3 R17, P2, PT, R17, R10, RZ ;  /* 0x0000000a11117210 */ /* 0x000fca0007f5e0ff */
[----:B------:R-:W-:-:S03]  /*05c0*/  IMAD.WIDE.U32.X R18, R15, UR19, R18, P2 ;  /* 0x000000130f127c25 */ /* 0x000fc600090e0412 */
[----:B------:R-:W-:Y:S02]  /*05d0*/  SHF.L.W.U32.HI R10, R17, 0x2, R18 ;  /* 0x00000002110a7819 */ /* 0x000fe40000010e12 */
[----:B------:R-:W-:Y:S02]  /*05e0*/  SHF.L.W.U32.HI R18, R18, 0x2, R19 ;  /* 0x0000000212127819 */ /* 0x000fe40000010e13 */
[----:B------:R-:W-:-:S05]  /*05f0*/  IADD3 R17, P2, PT, RZ, -R10, RZ ;  /* 0x8000000aff117210 */ /* 0x000fca0007f5e0ff */
[----:B------:R-:W-:-:S04]  /*0600*/  IMAD.X R11, RZ, RZ, ~R18, P2 ;  /* 0x000000ffff0b7224 */ /* 0x000fc800010e0e12 */
[-C--:B------:R-:W-:Y:S02]  /*0610*/  IMAD R16, R11, R4.reuse, RZ ;  /* 0x000000040b107224 */ /* 0x080fe400078e02ff */
[----:B------:R-:W-:-:S04]  /*0620*/  IMAD.WIDE.U32 R10, R17, R4, R14 ;  /* 0x00000004110a7225 */ /* 0x000fc800078e000e */
[----:B------:R-:W-:Y:S01]  /*0630*/  IMAD R15, R17, R5, R16 ;  /* 0x00000005110f7224 */ /* 0x000fe200078e0210 */
[----:B------:R-:W-:-:S04]  /*0640*/  ISETP.GE.U32.AND P2, PT, R10, R4, PT ;  /* 0x000000040a00720c */ /* 0x000fc80003f46070 */
[----:B------:R-:W-:-:S04]  /*0650*/  IADD3 R14, PT, PT, R11, R15, RZ ;  /* 0x0000000f0b0e7210 */ /* 0x000fc80007ffe0ff */
[----:B------:R-:W-:-:S04]  /*0660*/  ISETP.GE.U32.AND.EX P2, PT, R14, R5, PT, P2 ;  /* 0x000000050e00720c */ /* 0x000fc80003f46120 */
[----:B------:R-:W-:-:S04]  /*0670*/  SEL R11, R4, RZ, P2 ;  /* 0x000000ff040b7207 */ /* 0x000fc80001000000 */
[----:B------:R-:W-:Y:S02]  /*0680*/  IADD3 R10, P3, PT, -R11, R10, RZ ;  /* 0x0000000a0b0a7210 */ /* 0x000fe40007f7e1ff */
[----:B------:R-:W-:-:S05]  /*0690*/  SEL R11, R5, RZ, P2 ;  /* 0x000000ff050b7207 */ /* 0x000fca0001000000 */
[----:B------:R-:W-:-:S07]  /*06a0*/  IMAD.X R11, R14, 0x1, ~R11, P3 ;  /* 0x000000010e0b7824 */ /* 0x000fce00018e0e0b */
.L_x_9:
[----:B-12---:R-:W-:Y:S05]  /*06b0*/  BSYNC.RECONVERGENT B2 ;  /* 0x0000000000027941 */ /* 0x006fea0003800200 */
.L_x_8:
[----:B------:R-:W-:Y:S02]  /*06c0*/  ISETP.GT.U32.AND.EX P1, PT, R9, RZ, PT, P1 ;  /* 0x000000ff0900720c */ /* 0x000fe40003f24110 */
[----:B------:R-:W-:Y:S02]  /*06d0*/  IADD3 R22, P2, PT, -R23, R12, RZ ;  /* 0x0000000c17167210 */ /* 0x000fe40007f5e1ff */
[----:B------:R-:W-:Y:S02]  /*06e0*/  SEL R21, R5, RZ, P0 ;  /* 0x000000ff05157207 */ /* 0x000fe40000000000 */
[--C-:B------:R-:W-:Y:S02]  /*06f0*/  SHF.R.U64 R8, R8, 0x1, R9.reuse ;  /* 0x0000000108087819 */ /* 0x100fe40000001209 */
[----:B------:R-:W-:Y:S01]  /*0700*/  SHF.R.U32.HI R9, RZ, 0x1, R9 ;  /* 0x00000001ff097819 */ /* 0x000fe20000011609 */
[----:B------:R-:W-:-:S04]  /*0710*/  IMAD.X R21, R20, 0x1, ~R21, P2 ;  /* 0x0000000114157824 */ /* 0x000fc800010e0e15 */
[----:B------:R-:W-:Y:S05]  /*0720*/  @P1 BRA `(.L_x_10) ;  /* 0xfffffffc000c1947 */ /* 0x000fea000383ffff */
[----:B------:R-:W-:Y:S05]  /*0730*/  BSYNC.RECONVERGENT B1 ;  /* 0x0000000000017941 */ /* 0x000fea0003800200 */
.L_x_7:
[----:B------:R-:W0:Y:S01]  /*0740*/  LDCU.64 UR4, c[0x0][0x3a0] ;  /* 0x00007400ff0477ac */ /* 0x000e220008000a00 */
[----:B------:R-:W-:Y:S02]  /*0750*/  IMAD.MOV.U32 R16, RZ, RZ, 0x1 ;  /* 0x00000001ff107424 */ /* 0x000fe400078e00ff */
[----:B------:R-:W-:Y:S02]  /*0760*/  IMAD.MOV.U32 R17, RZ, RZ, RZ ;  /* 0x000000ffff117224 */ /* 0x000fe400078e00ff */
[----:B0-----:R-:W-:-:S04]  /*0770*/  IMAD.WIDE.U32 R8, R3, UR4, RZ ;  /* 0x0000000403087c25 */ /* 0x001fc8000f8e00ff */
[----:B------:R-:W-:-:S04]  /*0780*/  IMAD.WIDE.U32 R12, P0, R2, UR5, R8 ;  /* 0x00000005020c7c25 */ /* 0x000fc8000f800008 */
[----:B------:R-:W-:Y:S01]  /*0790*/  IMAD.WIDE.U32 R8, R2, UR4, RZ ;  /* 0x0000000402087c25 */ /* 0x000fe2000f8e00ff */
[----:B------:R-:W-:-:S03]  /*07a0*/  IADD3.X R15, PT, PT, RZ, RZ, RZ, P0, !PT ;  /* 0x000000ffff0f7210 */ /* 0x000fc600007fe4ff */
[----:B------:R-:W-:Y:S01]  /*07b0*/  IMAD.MOV.U32 R14, RZ, RZ, R13 ;  /* 0x000000ffff0e7224 */ /* 0x000fe200078e000d */
[----:B------:R-:W-:-:S05]  /*07c0*/  IADD3 R9, P0, PT, R9, R12, RZ ;  /* 0x0000000c09097210 */ /* 0x000fca0007f1e0ff */
[----:B------:R-:W-:Y:S01]  /*07d0*/  IMAD.WIDE.U32.X R2, R3, UR5, R14, P0 ;  /* 0x0000000503027c25 */ /* 0x000fe200080e040e */
[----:B------:R-:W0:Y:S02]  /*07e0*/  LDCU.64 UR4, c[0x0][0x3a0] ;  /* 0x00007400ff0477ac */ /* 0x000e240008000a00 */
[----:B------:R-:W-:Y:S02]  /*07f0*/  SHF.L.W.U32.HI R8, R9, 0x2, R2 ;  /* 0x0000000209087819 */ /* 0x000fe40000010e02 */
[----:B------:R-:W-:Y:S02]  /*0800*/  SHF.L.W.U32.HI R2, R2, 0x2, R3 ;  /* 0x0000000202027819 */ /* 0x000fe40000010e03 */
[----:B------:R-:W-:-:S05]  /*0810*/  IADD3 R3, P0, PT, RZ, -R8, RZ ;  /* 0x80000008ff037210 */ /* 0x000fca0007f1e0ff */
[----:B------:R-:W-:-:S04]  /*0820*/  IMAD.X R9, RZ, RZ, ~R2, P0 ;  /* 0x000000ffff097224 */ /* 0x000fc800000e0e02 */
[-C--:B------:R-:W-:Y:S02]  /*0830*/  IMAD R2, R9, R4.reuse, RZ ;  /* 0x0000000409027224 */ /* 0x080fe400078e02ff */
[----:B0-----:R-:W-:-:S04]  /*0840*/  IMAD.WIDE.U32 R18, R3, R4, UR4 ;  /* 0x0000000403127e25 */ /* 0x001fc8000f8e0004 */
[----:B------:R-:W-:Y:S01]  /*0850*/  IMAD R3, R3, R5, R2 ;  /* 0x0000000503037224 */ /* 0x000fe200078e0202 */
[----:B------:R-:W-:-:S04]  /*0860*/  ISETP.GE.U32.AND P0, PT, R18, R4, PT ;  /* 0x000000041200720c */ /* 0x000fc80003f06070 */
[----:B------:R-:W-:Y:S02]  /*0870*/  IADD3 R8, PT, PT, R19, R3, RZ ;  /* 0x0000000313087210 */ /* 0x000fe40007ffe0ff */
[----:B------:R-:W0:Y:S02]  /*0880*/  LDC.64 R2, c[0x0][0x3b0] ;  /* 0x0000ec00ff027b82 */ /* 0x000e240000000a00 */
[----:B------:R-:W-:-:S04]  /*0890*/  ISETP.GE.U32.AND.EX P0, PT, R8, R5, PT, P0 ;  /* 0x000000050800720c */ /* 0x000fc80003f06100 */
[----:B------:R-:W-:Y:S02]  /*08a0*/  SEL R9, R4, RZ, P0 ;  /* 0x000000ff04097207 */ /* 0x000fe40000000000 */
[----:B------:R-:W-:Y:S02]  /*08b0*/  SEL R5, R5, RZ, P0 ;  /* 0x000000ff05057207 */ /* 0x000fe40000000000 */
[----:B------:R-:W-:-:S04]  /*08c0*/  IADD3 R18, P1, PT, -R9, R18, RZ ;  /* 0x0000001209127210 */ /* 0x000fc80007f3e1ff */
[----:B------:R-:W-:-:S09]  /*08d0*/  IADD3.X R19, PT, PT, ~R5, R8, RZ, P1, !PT ;  /* 0x0000000805137210 */ /* 0x000fd20000ffe5ff */
.L_x_13:
[-C--:B------:R-:W-:Y:S01]  /*08e0*/  IMAD R4, R19, R18.reuse, RZ ;  /* 0x0000001213047224 */ /* 0x080fe200078e02ff */
[----:B------:R-:W-:Y:S01]  /*08f0*/  BSSY.RECONVERGENT B1, `(.L_x_11) ;  /* 0x0000034000017945 */ /* 0x000fe20003800200 */
[----:B------:R-:W-:Y:S01]  /*0900*/  IMAD.WIDE.U32 R14, R18, R18, RZ ;  /* 0x00000012120e7225 */ /* 0x000fe200078e00ff */
[----:B------:R-:W-:-:S03]  /*0910*/  ISETP.GT.U32.AND P1, PT, R7, 0x1, PT ;  /* 0x000000010700780c */ /* 0x000fc60003f24070 */
[----:B------:R-:W-:Y:S02]  /*0920*/  IMAD R5, R18, R19, R4 ;  /* 0x0000001312057224 */ /* 0x000fe400078e0204 */
[----:B------:R-:W-:-:S03]  /*0930*/  IMAD.WIDE.U32 R8, R14, UR20, RZ ;  /* 0x000000140e087c25 */ /* 0x000fc6000f8e00ff */
[----:B------:R-:W-:-:S05]  /*0940*/  IADD3 R15, PT, PT, R15, R5, RZ ;  /* 0x000000050f0f7210 */ /* 0x000fca0007ffe0ff */
[----:B------:R-:W-:-:S04]  /*0950*/  IMAD.WIDE.U32 R4, R15, UR20, RZ ;  /* 0x000000140f047c25 */ /* 0x000fc8000f8e00ff */
[----:B------:R-:W-:-:S04]  /*0960*/  IMAD.WIDE.U32 R4, P0, R14, UR21, R4 ;  /* 0x000000150e047c25 */ /* 0x000fc8000f800004 */
[----:B------:R-:W-:Y:S01]  /*0970*/  IMAD.X R13, RZ, RZ, RZ, P0 ;  /* 0x000000ffff0d7224 */ /* 0x000fe200000e06ff */
[----:B------:R-:W-:Y:S02]  /*0980*/  IADD3 R9, P0, PT, R9, R4, RZ ;  /* 0x0000000409097210 */ /* 0x000fe40007f1e0ff */
[----:B------:R-:W-:-:S05]  /*0990*/  MOV R12, R5 ;  /* 0x00000005000c7202 */ /* 0x000fca0000000f00 */
[----:B------:R-:W-:-:S03]  /*09a0*/  IMAD.WIDE.U32.X R12, R15, UR21, R12, P0 ;  /* 0x000000150f0c7c25 */ /* 0x000fc600080e040c */
[----:B------:R-:W-:Y:S02]  /*09b0*/  SHF.L.W.U32.HI R4, R9, 0x2, R12 ;  /* 0x0000000209047819 */ /* 0x000fe40000010e0c */
[----:B------:R-:W-:Y:S02]  /*09c0*/  SHF.L.W.U32.HI R12, R12, 0x2, R13 ;  /* 0x000000020c0c7819 */ /* 0x000fe40000010e0d */
[----:B------:R-:W-:-:S05]  /*09d0*/  IADD3 R9, P0, PT, RZ, -R4, RZ ;  /* 0x80000004ff097210 */ /* 0x000fca0007f1e0ff */
[----:B------:R-:W-:Y:S01]  /*09e0*/  IMAD.X R5, RZ, RZ, ~R12, P0 ;  /* 0x000000ffff057224 */ /* 0x000fe200000e0e0c */
[----:B------:R-:W-:-:S03]  /*09f0*/  LOP3.LUT R12, R7, 0x1, RZ, 0xc0, !PT ;  /* 0x00000001070c7812 */ /* 0x000fc600078ec0ff */
[-C--:B0-----:R-:W-:Y:S01]  /*0a00*/  IMAD R8, R5, R2.reuse, RZ ;  /* 0x0000000205087224 */ /* 0x081fe200078e02ff */
[----:B------:R-:W-:Y:S01]  /*0a10*/  ISETP.NE.U32.AND P2, PT, R12, 0x1, PT ;  /* 0x000000010c00780c */ /* 0x000fe20003f45070 */
[----:B------:R-:W-:-:S03]  /*0a20*/  IMAD.WIDE.U32 R4, R9, R2, R14 ;  /* 0x0000000209047225 */ /* 0x000fc600078e000e */
[----:B------:R-:W-:Y:S01]  /*0a30*/  ISETP.NE.U32.AND.EX P2, PT, RZ, RZ, PT, P2 ;  /* 0x000000ffff00720c */ /* 0x000fe20003f45120 */
[----:B------:R-:W-:Y:S01]  /*0a40*/  IMAD R9, R9, R3, R8 ;  /* 0x0000000309097224 */ /* 0x000fe200078e0208 */
[----:B------:R-:W-:-:S04]  /*0a50*/  ISETP.GE.U32.AND P0, PT, R4, R2, PT ;  /* 0x000000020400720c */ /* 0x000fc80003f06070 */
[----:B------:R-:W-:-:S04]  /*0a60*/  IADD3 R12, PT, PT, R5, R9, RZ ;  /* 0x00000009050c7210 */ /* 0x000fc80007ffe0ff */
[----:B------:R-:W-:-:S04]  /*0a70*/  ISETP.GE.U32.AND.EX P0, PT, R12, R3, PT, P0 ;  /* 0x000000030c00720c */ /* 0x000fc80003f06100 */
[----:B------:R-:W-:Y:S01]  /*0a80*/  SEL R13, R2, RZ, P0 ;  /* 0x000000ff020d7207 */ /* 0x000fe20000000000 */
[----:B------:R-:W-:Y:S08]  /*0a90*/  @P2 BRA `(.L_x_12) ;  /* 0x0000000000642947 */ /* 0x000ff00003800000 */
[-C--:B------:R-:W-:Y:S02]  /*0aa0*/  IMAD R17, R17, R18.reuse, RZ ;  /* 0x0000001211117224 */ /* 0x080fe400078e02ff */
[----:B------:R-:W-:-:S04]  /*0ab0*/  IMAD.WIDE.U32 R8, R16, R18, RZ ;  /* 0x0000001210087225 */ /* 0x000fc800078e00ff */
[----:B------:R-:W-:Y:S02]  /*0ac0*/  IMAD R17, R19, R16, R17 ;  /* 0x0000001013117224 */ /* 0x000fe400078e0211 */
[----:B------:R-:W-:-:S04]  /*0ad0*/  IMAD.WIDE.U32 R18, R8, UR20, RZ ;  /* 0x0000001408127c25 */ /* 0x000fc8000f8e00ff */
        /* <DEDUP_REMOVED lines=9> */
[----:B------:R-:W-:-:S04]  /*0b70*/  IADD3 R15, P2, PT, RZ, -R16, RZ ;  /* 0x80000010ff0f7210 */ /* 0x000fc80007f5e0ff */
[----:B------:R-:W-:Y:S01]  /*0b80*/  IADD3.X R17, PT, PT, RZ, ~R14, RZ, P2, !PT ;  /* 0x8000000eff117210 */ /* 0x000fe200017fe4ff */
[----:B------:R-:W-:-:S04]  /*0b90*/  IMAD.WIDE.U32 R8, R15, R2, R8 ;  /* 0x000000020f087225 */ /* 0x000fc800078e0008 */
[-C--:B------:R-:W-:Y:S01]  /*0ba0*/  IMAD R14, R17, R2.reuse, RZ ;  /* 0x00000002110e7224 */ /* 0x080fe200078e02ff */
[----:B------:R-:W-:-:S03]  /*0bb0*/  ISETP.GE.U32.AND P2, PT, R8, R2, PT ;  /* 0x000000020800720c */ /* 0x000fc60003f46070 */
[----:B------:R-:W-:-:S04]  /*0bc0*/  IMAD R15, R15, R3, R14 ;  /* 0x000000030f0f7224 */ /* 0x000fc800078e020e */
[----:B------:R-:W-:-:S05]  /*0bd0*/  IMAD.IADD R14, R9, 0x1, R15 ;  /* 0x00000001090e7824 */ /* 0x000fca00078e020f */
[----:B------:R-:W-:-:S04]  /*0be0*/  ISETP.GE.U32.AND.EX P2, PT, R14, R3, PT, P2 ;  /* 0x000000030e00720c */ /* 0x000fc80003f46120 */
[----:B------:R-:W-:Y:S02]  /*0bf0*/  SEL R9, R2, RZ, P2 ;  /* 0x000000ff02097207 */ /* 0x000fe40001000000 */
[----:B------:R-:W-:Y:S02]  /*0c00*/  SEL R17, R3, RZ, P2 ;  /* 0x000000ff03117207 */ /* 0x000fe40001000000 */
[----:B------:R-:W-:-:S04]  /*0c10*/  IADD3 R16, P3, PT, -R9, R8, RZ ;  /* 0x0000000809107210 */ /* 0x000fc80007f7e1ff */
[----:B------:R-:W-:-:S09]  /*0c20*/  IADD3.X R17, PT, PT, ~R17, R14, RZ, P3, !PT ;  /* 0x0000000e11117210 */ /* 0x000fd20001ffe5ff */
.L_x_12:
[----:B------:R-:W-:Y:S05]  /*0c30*/  BSYNC.RECONVERGENT B1 ;  /* 0x0000000000017941 */ /* 0x000fea0003800200 */
.L_x_11:
[----:B------:R-:W-:Y:S02]  /*0c40*/  ISETP.GT.U32.AND.EX P1, PT, R6, RZ, PT, P1 ;  /* 0x000000ff0600720c */ /* 0x000fe40003f24110 */
[----:B------:R-:W-:Y:S02]  /*0c50*/  IADD3 R18, P2, PT, -R13, R4, RZ ;  /* 0x000000040d127210 */ /* 0x000fe40007f5e1ff */
[----:B------:R-:W-:Y:S02]  /*0c60*/  SEL R19, R3, RZ, P0 ;  /* 0x000000ff03137207 */ /* 0x000fe40000000000 */
[--C-:B------:R-:W-:Y:S02]  /*0c70*/  SHF.R.U64 R7, R7, 0x1, R6.reuse ;  /* 0x0000000107077819 */ /* 0x100fe40000001206 */
[----:B------:R-:W-:Y:S01]  /*0c80*/  SHF.R.U32.HI R6, RZ, 0x1, R6 ;  /* 0x00000001ff067819 */ /* 0x000fe20000011606 */
[----:B------:R-:W-:-:S04]  /*0c90*/  IMAD.X R19, R12, 0x1, ~R19, P2 ;  /* 0x000000010c137824 */ /* 0x000fc800010e0e13 */
[----:B------:R-:W-:Y:S05]  /*0ca0*/  @P1 BRA `(.L_x_13) ;  /* 0xfffffffc000c1947 */ /* 0x000fea000383ffff */
.L_x_6:
[----:B012---:R-:W-:Y:S05]  /*0cb0*/  BSYNC.RECONVERGENT B0 ;  /* 0x0000000000007941 */ /* 0x007fea0003800200 */
.L_x_5:
[----:B------:R-:W0:Y:S01]  /*0cc0*/  LDC.64 R2, c[0x0][0x380] ;  /* 0x0000e000ff027b82 */ /* 0x000e220000000a00 */
[----:B------:R-:W1:Y:S07]  /*0cd0*/  LDCU UR4, c[0x0][0x390] ;  /* 0x00007200ff0477ac */ /* 0x000e6e0008000800 */
[----:B------:R-:W2:Y:S01]  /*0ce0*/  LDC.64 R4, c[0x0][0x388] ;  /* 0x0000e200ff047b82 */ /* 0x000ea20000000a00 */
[----:B-1----:R-:W-:-:S05]  /*0cf0*/  IADD3 R7, PT, PT, R0, UR4, RZ ;  /* 0x0000000400077c10 */ /* 0x002fca000fffe0ff */
[----:B0-----:R-:W-:-:S05]  /*0d00*/  IMAD.WIDE R2, R7, 0x8, R2 ;  /* 0x0000000807027825 */ /* 0x001fca00078e0202 */
[----:B------:R-:W-:Y:S01]  /*0d10*/  STG.E.64 desc[UR16][R2.64], R10 ;  /* 0x0000000a02007986 */ /* 0x000fe2000c101b10 */
[----:B--2---:R-:W-:-:S05]  /*0d20*/  IMAD.WIDE R4, R7, 0x8, R4 ;  /* 0x0000000807047825 */ /* 0x004fca00078e0204 */
[----:B------:R-:W-:Y:S01]  /*0d30*/  STG.E.64 desc[UR16][R4.64], R16 ;  /* 0x0000001004007986 */ /* 0x000fe2000c101b10 */
[----:B------:R-:W-:Y:S05]  /*0d40*/  EXIT ;  /* 0x000000000000794d */ /* 0x000fea0003800000 */
.L_x_14:
        /* <DEDUP_REMOVED lines=11> */
.L_x_29:


//--------------------- .text._Z20apply_inv_kernel_vecPmm7Barretti --------------------------
	.section	.text._Z20apply_inv_kernel_vecPmm7Barretti,"ax",@progbits
	.align	128
        .global         _Z20apply_inv_kernel_vecPmm7Barretti
        .type           _Z20apply_inv_kernel_vecPmm7Barretti,@function
        .size           _Z20apply_inv_kernel_vecPmm7Barretti,(.L_x_30 - _Z20apply_inv_kernel_vecPmm7Barretti)
        .other          _Z20apply_inv_kernel_vecPmm7Barretti,@"STO_CUDA_ENTRY STV_DEFAULT"
_Z20apply_inv_kernel_vecPmm7Barretti:
.text._Z20apply_inv_kernel_vecPmm7Barretti:
[----:B------:R-:W-:Y:S01]  /*0000*/  LDC R1, c[0x0][0x37c] ;  /* 0x0000df00ff017b82 */ /* 0x000fe20000000800 */
[----:B------:R-:W0:Y:S07]  /*0010*/  S2R R2, SR_TID.X ;  /* 0x0000000000027919 */ /* 0x000e2e0000002100 */
[----:B------:R-:W0:Y:S01]  /*0020*/  S2UR UR6, SR_CTAID.X ;  /* 0x00000000000679c3 */ /* 0x000e220000002500 */
[----:B------:R-:W1:Y:S01]  /*0030*/  LDCU.64 UR4, c[0x0][0x358] ;  /* 0x00006b00ff0477ac */ /* 0x000e620008000a00 */
[----:B------:R-:W-:Y:S01]  /*0040*/  BSSY.RECONVERGENT B0, `(.L_x_15) ;  /* 0x000014a000007945 */ /* 0x000fe20003800200 */
[----:B------:R-:W2:Y:S05]  /*0050*/  LDCU.64 UR8, c[0x0][0x388] ;  /* 0x00007100ff0877ac */ /* 0x000eaa0008000a00 */
[----:B------:R-:W0:Y:S01]  /*0060*/  LDC R3, c[0x0][0x360] ;  /* 0x0000d800ff037b82 */ /* 0x000e220000000800 */
[----:B------:R-:W3:Y:S01]  /*0070*/  LDCU UR7, c[0x0][0x370] ;  /* 0x00006e00ff0777ac */ /* 0x000ee20008000800 */
[----:B------:R-:W4:Y:S06]  /*0080*/  LDCU.64 UR12, c[0x0][0x388] ;  /* 0x00007100ff0c77ac */ /* 0x000f2c0008000a00 */
[----:B------:R-:W5:Y:S01]  /*0090*/  LDC R0, c[0x0][0x3b0] ;  /* 0x0000ec00ff007b82 */ /* 0x000f620000000800 */
[----:B------:R-:W0:Y:S01]  /*00a0*/  LDCU.64 UR10, c[0x0][0x3a0] ;  /* 0x00007400ff0a77ac */ /* 0x000e220008000a00 */
[----:B------:R-:W0:Y:S02]  /*00b0*/  LDCU.64 UR14, c[0x0][0x3a0] ;  /* 0x00007400ff0e77ac */ /* 0x000e240008000a00 */
[----:B0-----:R-:W-:-:S02]  /*00c0*/  IMAD R5, R3, UR6, R2 ;  /* 0x0000000603057c24 */ /* 0x001fc4000f8e0202 */
[----:B---3--:R-:W-:Y:S01]  /*00d0*/  IMAD R3, R3, UR7, RZ ;  /* 0x0000000703037c24 */ /* 0x008fe2000f8e02ff */
[----:B-----5:R-:W-:-:S04]  /*00e0*/  SHF.R.S32.HI R2, RZ, 0x1, R0 ;  /* 0x00000001ff027819 */ /* 0x020fc80000011400 */
[----:B------:R-:W-:-:S13]  /*00f0*/  ISETP.GE.AND P0, PT, R5, R2, PT ;  /* 0x000000020500720c */ /* 0x000fda0003f06270 */
[----:B-12-4-:R-:W-:Y:S05]  /*0100*/  @P0 BRA `(.L_x_16) ;  /* 0x0000001000f40947 */ /* 0x016fea0003800000 */
[----:B------:R-:W0:Y:S01]  /*0110*/  I2F.U32.RP R8, R3 ;  /* 0x0000000300087306 */ /* 0x000e220000209000 */
[----:B------:R-:W-:Y:S01]  /*0120*/  IADD3 R9, PT, PT, R5, R3, RZ ;  /* 0x0000000305097210 */ /* 0x000fe20007ffe0ff */
[----:B------:R-:W-:Y:S01]  /*0130*/  IMAD.MOV R11, RZ, RZ, -R3 ;  /* 0x000000ffff0b7224 */ /* 0x000fe200078e0a03 */
[----:B------:R-:W-:Y:S01]  /*0140*/  ISETP.NE.U32.AND P2, PT, R3, RZ, PT ;  /* 0x000000ff0300720c */ /* 0x000fe20003f45070 */
[----:B------:R-:W-:Y:S01]  /*0150*/  BSSY.RECONVERGENT B1, `(.L_x_17) ;  /* 0x0000059000017945 */ /* 0x000fe20003800200 */
[----:B------:R-:W-:Y:S02]  /*0160*/  ISETP.GE.AND P0, PT, R9, R2, PT ;  /* 0x000000020900720c */ /* 0x000fe40003f06270 */
[----:B------:R-:W-:Y:S02]  /*0170*/  VIMNMX R4, PT, PT, R2, R9, !PT ;  /* 0x0000000902047248 */ /* 0x000fe40007fe0100 */
[----:B------:R-:W-:-:S04]  /*0180*/  SEL R12, RZ, 0x1, P0 ;  /* 0x00000001ff0c7807 */ /* 0x000fc80000000000 */
[----:B------:R-:W-:Y:S01]  /*0190*/  IADD3 R4, PT, PT, R4, -R9, -R12 ;  /* 0x8000000904047210 */ /* 0x000fe20007ffe80c */
[----:B0-----:R-:W0:Y:S02]  /*01a0*/  MUFU.RCP R8, R8 ;  /* 0x0000000800087308 */ /* 0x001e240000001000 */
[----:B0-----:R-:W-:-:S06]  /*01b0*/  IADD3 R6, PT, PT, R8, 0xffffffe, RZ ;  /* 0x0ffffffe08067810 */ /* 0x001fcc0007ffe0ff */
[----:B------:R0:W1:Y:S02]  /*01c0*/  F2I.FTZ.U32.TRUNC.NTZ R7, R6 ;  /* 0x0000000600077305 */ /* 0x000064000021f000 */
[----:B0-----:R-:W-:Y:S02]  /*01d0*/  IMAD.MOV.U32 R6, RZ, RZ, RZ ;  /* 0x000000ffff067224 */ /* 0x001fe400078e00ff */
[----:B-1----:R-:W-:-:S04]  /*01e0*/  IMAD R11, R11, R7, RZ ;  /* 0x000000070b0b7224 */ /* 0x002fc800078e02ff */
[----:B------:R-:W-:-:S06]  /*01f0*/  IMAD.HI.U32 R7, R7, R11, R6 ;  /* 0x0000000b07077227 */ /* 0x000fcc00078e0006 */
[----:B------:R-:W-:-:S05]  /*0200*/  IMAD.HI.U32 R7, R7, R4, RZ ;  /* 0x0000000407077227 */ /* 0x000fca00078e00ff */
[----:B------:R-:W-:-:S05]  /*0210*/  IADD3 R6, PT, PT, -R7, RZ, RZ ;  /* 0x000000ff07067210 */ /* 0x000fca0007ffe1ff */
[----:B------:R-:W-:-:S05]  /*0220*/  IMAD R4, R3, R6, R4 ;  /* 0x0000000603047224 */ /* 0x000fca00078e0204 */
[----:B------:R-:W-:-:S13]  /*0230*/  ISETP.GE.U32.AND P0, PT, R4, R3, PT ;  /* 0x000000030400720c */ /* 0x000fda0003f06070 */
[----:B------:R-:W-:Y:S01]  /*0240*/  @P0 IMAD.IADD R4, R4, 0x1, -R3 ;  /* 0x0000000104040824 */ /* 0x000fe200078e0a03 */
[----:B------:R-:W-:-:S04]  /*0250*/  @P0 IADD3 R7, PT, PT, R7, 0x1, RZ ;  /* 0x0000000107070810 */ /* 0x000fc80007ffe0ff */
[----:B------:R-:W-:-:S13]  /*0260*/  ISETP.GE.U32.AND P1, PT, R4, R3, PT ;  /* 0x000000030400720c */ /* 0x000fda0003f26070 */
[----:B------:R-:W-:Y:S01]  /*0270*/  @P1 VIADD R7, R7, 0x1 ;  /* 0x0000000107071836 */ /* 0x000fe20000000000 */
[----:B------:R-:W-:-:S04]  /*0280*/  @!P2 LOP3.LUT R7, RZ, R3, RZ, 0x33, !PT ;  /* 0x00000003ff07a212 */ /* 0x000fc800078e33ff */
[----:B------:R-:W-:-:S04]  /*0290*/  IADD3 R12, PT, PT, R12, R7, RZ ;  /* 0x000000070c0c7210 */ /* 0x000fc80007ffe0ff */
[----:B------:R-:W-:-:S04]  /*02a0*/  LOP3.LUT R4, R12, 0x3, RZ, 0xc0, !PT ;  /* 0x000000030c047812 */ /* 0x000fc800078ec0ff */
[----:B------:R-:W-:Y:S01]  /*02b0*/  ISETP.NE.AND P0, PT, R4, 0x3, PT ;  /* 0x000000030400780c */ /* 0x000fe20003f05270 */
[----:B------:R-:W-:-:S12]  /*02c0*/  IMAD.MOV.U32 R4, RZ, RZ, R5 ;  /* 0x000000ffff047224 */ /* 0x000fd800078e0005 */
[----:B------:R-:W-:Y:S05]  /*02d0*/  @!P0 BRA `(.L_x_18) ;  /* 0x0000000400008947 */ /* 0x000fea0003800000 */
[----:B------:R-:W0:Y:S01]  /*02e0*/  LDC.64 R14, c[0x0][0x380] ;  /* 0x0000e000ff0e7b82 */ /* 0x000e220000000a00 */
[----:B------:R-:W-:-:S04]  /*02f0*/  IADD3 R4, PT, PT, R12, 0x1, RZ ;  /* 0x000000010c047810 */ /* 0x000fc80007ffe0ff */
[----:B------:R-:W-:Y:S01]  /*0300*/  LOP3.LUT R6, R4, 0x3, RZ, 0xc0, !PT ;  /* 0x0000000304067812 */ /* 0x000fe200078ec0ff */
[----:B------:R-:W-:Y:S02]  /*0310*/  IMAD.MOV.U32 R4, RZ, RZ, R5 ;  /* 0x000000ffff047224 */ /* 0x000fe400078e0005 */
[----:B------:R-:W1:Y:S01]  /*0320*/  LDC.64 R16, c[0x0][0x390] ;  /* 0x0000e400ff107b82 */ /* 0x000e620000000a00 */
[----:B------:R-:W-:-:S07]  /*0330*/  IADD3 R6, PT, PT, -R6, RZ, RZ ;  /* 0x000000ff06067210 */ /* 0x000fce0007ffe1ff */
.L_x_19:
[----:B0-2---:R-:W-:-:S05]  /*0340*/  IMAD.WIDE R18, R4, 0x10, R14 ;  /* 0x0000001004127825 */ /* 0x005fca00078e020e */
[----:B------:R-:W2:Y:S01]  /*0350*/  LDG.E.128 R8, desc[UR4][R18.64] ;  /* 0x0000000412087981 */ /* 0x000ea2000c1e1d00 */
[----:B------:R-:W-:Y:S01]  /*0360*/  IADD3 R6, PT, PT, R6, 0x1, RZ ;  /* 0x0000000106067810 */ /* 0x000fe20007ffe0ff */
[----:B------:R-:W-:Y:S02]  /*0370*/  IMAD.IADD R4, R3, 0x1, R4 ;  /* 0x0000000103047824 */ /* 0x000fe400078e0204 */
[----:B--2---:R-:W-:Y:S02]  /*0380*/  IMAD R7, R9, UR8, RZ ;  /* 0x0000000809077c24 */ /* 0x004fe4000f8e02ff */
[----:B------:R-:W-:-:S04]  /*0390*/  IMAD.WIDE.U32 R20, R8, UR8, RZ ;  /* 0x0000000808147c25 */ /* 0x000fc8000f8e00ff */
[----:B------:R-:W-:Y:S02]  /*03a0*/  IMAD R7, R8, UR9, R7 ;  /* 0x0000000908077c24 */ /* 0x000fe4000f8e0207 */
[----:B------:R-:W-:-:S04]  /*03b0*/  IMAD.WIDE.U32 R8, R10, UR8, RZ ;  /* 0x000000080a087c25 */ /* 0x000fc8000f8e00ff */
[----:B------:R-:W-:Y:S02]  /*03c0*/  IMAD.IADD R21, R21, 0x1, R7 ;  /* 0x0000000115157824 */ /* 0x000fe400078e0207 */
[----:B------:R-:W-:Y:S02]  /*03d0*/  IMAD R7, R11, UR8, RZ ;  /* 0x000000080b077c24 */ /* 0x000fe4000f8e02ff */
[----:B------:R-:W-:-:S04]  /*03e0*/  IMAD.WIDE.U32 R22, R21, UR10, RZ ;  /* 0x0000000a15167c25 */ /* 0x000fc8000f8e00ff */
[----:B------:R-:W-:Y:S02]  /*03f0*/  IMAD R7, R10, UR9, R7 ;  /* 0x000000090a077c24 */ /* 0x000fe4000f8e0207 */
[----:B------:R-:W-:-:S03]  /*0400*/  IMAD.WIDE.U32 R22, P0, R20, UR11, R22 ;  /* 0x0000000b14167c25 */ /* 0x000fc6000f800016 */
[----:B------:R-:W-:Y:S01]  /*0410*/  IADD3 R9, PT, PT, R9, R7, RZ ;  /* 0x0000000709097210 */ /* 0x000fe20007ffe0ff */
[----:B------:R-:W-:Y:S01]  /*0420*/  IMAD.WIDE.U32 R26, R20, UR10, RZ ;  /* 0x0000000a141a7c25 */ /* 0x000fe2000f8e00ff */
[----:B------:R-:W-:-:S03]  /*0430*/  MOV R24, R23 ;  /* 0x0000001700187202 */ /* 0x000fc60000000f00 */
[----:B------:R-:W-:-:S04]  /*0440*/  IMAD.WIDE.U32 R10, R9, UR10, RZ ;  /* 0x0000000a090a7c25 */ /* 0x000fc8000f8e00ff */
[----:B------:R-:W-:Y:S01]  /*0450*/  IMAD.X R25, RZ, RZ, RZ, P0 ;  /* 0x000000ffff197224 */ /* 0x000fe200000e06ff */
[----:B------:R-:W-:Y:S01]  /*0460*/  IADD3 R7, P0, PT, R27, R22, RZ ;  /* 0x000000161b077210 */ /* 0x000fe20007f1e0ff */
[----:B------:R-:W-:-:S04]  /*0470*/  IMAD.WIDE.U32 R10, P1, R8, UR11, R10 ;  /* 0x0000000b080a7c25 */ /* 0x000fc8000f82000a */
[----:B------:R-:W-:Y:S01]  /*0480*/  IMAD.WIDE.U32 R22, R8, UR10, RZ ;  /* 0x0000000a08167c25 */ /* 0x000fe2000f8e00ff */
[----:B------:R-:W-:-:S03]  /*0490*/  MOV R22, R11 ;  /* 0x0000000b00167202 */ /* 0x000fc60000000f00 */
[----:B------:R-:W-:Y:S01]  /*04a0*/  IMAD.WIDE.U32.X R24, R21, UR11, R24, P0 ;  /* 0x0000000b15187c25 */ /* 0x000fe200080e0418 */
[----:B------:R-:W-:-:S03]  /*04b0*/  IADD3 R13, P0, PT, R23, R10, RZ ;  /* 0x0000000a170d7210 */ /* 0x000fc60007f1e0ff */
[----:B------:R-:W-:Y:S01]  /*04c0*/  IMAD.X R23, RZ, RZ, RZ, P1 ;  /* 0x000000ffff177224 */ /* 0x000fe200008e06ff */
[----:B------:R-:W-:Y:S02]  /*04d0*/  SHF.L.W.U32.HI R7, R7, 0x2, R24 ;  /* 0x0000000207077819 */ /* 0x000fe40000010e18 */
[----:B------:R-:W-:Y:S01]  /*04e0*/  SHF.L.W.U32.HI R24, R24, 0x2, R25 ;  /* 0x0000000218187819 */ /* 0x000fe20000010e19 */
[----:B------:R-:W-:Y:S01]  /*04f0*/  IMAD.WIDE.U32.X R22, R9, UR11, R22, P0 ;  /* 0x0000000b09167c25 */ /* 0x000fe200080e0416 */
[----:B------:R-:W-:Y:S02]  /*0500*/  IADD3 R11, P0, PT, RZ, -R7, RZ ;  /* 0x80000007ff0b7210 */ /* 0x000fe40007f1e0ff */
[----:B------:R-:W-:-:S03]  /*0510*/  SHF.L.W.U32.HI R13, R13, 0x2, R22 ;  /* 0x000000020d0d7819 */ /* 0x000fc60000010e16 */
[-C--:B-1----:R-:W-:Y:S01]  /*0520*/  IMAD.WIDE.U32 R20, R11, R16.reuse, R20 ;  /* 0x000000100b147225 */ /* 0x082fe200078e0014 */
[----:B------:R-:W-:Y:S02]  /*0530*/  SHF.L.W.U32.HI R22, R22, 0x2, R23 ;  /* 0x0000000216167819 */ /* 0x000fe40000010e17 */
[----:B------:R-:W-:Y:S01]  /*0540*/  IADD3 R7, P1, PT, RZ, -R13, RZ ;  /* 0x8000000dff077210 */ /* 0x000fe20007f3e0ff */
[----:B------:R-:W-:Y:S01]  /*0550*/  IMAD.X R13, RZ, RZ, ~R24, P0 ;  /* 0x000000ffff0d7224 */ /* 0x000fe200000e0e18 */
[----:B------:R-:W-:Y:S02]  /*0560*/  ISETP.GE.U32.AND P0, PT, R20, R16, PT ;  /* 0x000000101400720c */ /* 0x000fe40003f06070 */
[----:B------:R-:W-:Y:S01]  /*0570*/  IADD3.X R23, PT, PT, RZ, ~R22, RZ, P1, !PT ;  /* 0x80000016ff177210 */ /* 0x000fe20000ffe4ff */
[-C--:B------:R-:W-:Y:S02]  /*0580*/  IMAD R10, R13, R16.reuse, RZ ;  /* 0x000000100d0a7224 */ /* 0x080fe400078e02ff */
[----:B------:R-:W-:-:S04]  /*0590*/  IMAD.WIDE.U32 R8, R7, R16, R8 ;  /* 0x0000001007087225 */ /* 0x000fc800078e0008 */
[-C--:B------:R-:W-:Y:S01]  /*05a0*/  IMAD R22, R23, R16.reuse, RZ ;  /* 0x0000001017167224 */ /* 0x080fe200078e02ff */
[----:B------:R-:W-:Y:S01]  /*05b0*/  ISETP.GE.U32.AND P1, PT, R8, R16, PT ;  /* 0x000000100800720c */ /* 0x000fe20003f26070 */
[-C--:B------:R-:W-:Y:S02]  /*05c0*/  IMAD R11, R11, R17.reuse, R10 ;  /* 0x000000110b0b7224 */ /* 0x080fe400078e020a */
[----:B------:R-:W-:Y:S02]  /*05d0*/  IMAD R7, R7, R17, R22 ;  /* 0x0000001107077224 */ /* 0x000fe400078e0216 */
[----:B------:R-:W-:-:S03]  /*05e0*/  IMAD.IADD R24, R21, 0x1, R11 ;  /* 0x0000000115187824 */ /* 0x000fc600078e020b */
[----:B------:R-:W-:Y:S02]  /*05f0*/  IADD3 R22, PT, PT, R9, R7, RZ ;  /* 0x0000000709167210 */ /* 0x000fe40007ffe0ff */
[-C--:B------:R-:W-:Y:S02]  /*0600*/  ISETP.GE.U32.AND.EX P0, PT, R24, R17.reuse, PT, P0 ;  /* 0x000000111800720c */ /* 0x080fe40003f06100 */
[----:B------:R-:W-:Y:S02]  /*0610*/  ISETP.GE.U32.AND.EX P1, PT, R22, R17, PT, P1 ;  /* 0x000000111600720c */ /* 0x000fe40003f26110 */
[C---:B------:R-:W-:Y:S02]  /*0620*/  SEL R9, R16.reuse, RZ, P0 ;  /* 0x000000ff10097207 */ /* 0x040fe40000000000 */
[----:B------:R-:W-:Y:S02]  /*0630*/  SEL R7, R16, RZ, P1 ;  /* 0x000000ff10077207 */ /* 0x000fe40000800000 */
[----:B------:R-:W-:-:S02]  /*0640*/  IADD3 R20, P2, PT, -R9, R20, RZ ;  /* 0x0000001409147210 */ /* 0x000fc40007f5e1ff */
[----:B------:R-:W-:Y:S02]  /*0650*/  SEL R9, R17, RZ, P0 ;  /* 0x000000ff11097207 */ /* 0x000fe40000000000 */
[----:B------:R-:W-:Y:S01]  /*0660*/  IADD3 R10, P0, PT, -R7, R8, RZ ;  /* 0x00000008070a7210 */ /* 0x000fe20007f1e1ff */
[----:B------:R-:W-:Y:S01]  /*0670*/  IMAD.MOV.U32 R8, RZ, RZ, R20 ;  /* 0x000000ffff087224 */ /* 0x000fe200078e0014 */
[----:B------:R-:W-:Y:S01]  /*0680*/  SEL R11, R17, RZ, P1 ;  /* 0x000000ff110b7207 */ /* 0x000fe20000800000 */
[----:B------:R-:W-:-:S03]  /*0690*/  IMAD.X R9, R24, 0x1, ~R9, P2 ;  /* 0x0000000118097824 */ /* 0x000fc600010e0e09 */
[----:B------:R-:W-:Y:S02]  /*06a0*/  IADD3.X R11, PT, PT, ~R11, R22, RZ, P0, !PT ;  /* 0x000000160b0b7210 */ /* 0x000fe400007fe5ff */
[----:B------:R-:W-:-:S03]  /*06b0*/  ISETP.NE.AND P0, PT, R6, RZ, PT ;  /* 0x000000ff0600720c */ /* 0x000fc60003f05270 */
[----:B------:R2:W-:Y:S10]  /*06c0*/  STG.E.128 desc[UR4][R18.64], R8 ;  /* 0x0000000812007986 */ /* 0x0005f4000c101d04 */
[----:B------:R-:W-:Y:S05]  /*06d0*/  @P0 BRA `(.L_x_19) ;  /* 0xfffffffc00180947 */ /* 0x000fea000383ffff */
.L_x_18:
[----:B------:R-:W-:Y:S05]  /*06e0*/  BSYNC.RECONVERGENT B1 ;  /* 0x0000000000017941 */ /* 0x000fea0003800200 */
.L_x_17:
[----:B------:R-:W0:Y:S01]  /*06f0*/  LDC.64 R16, c[0x0][0x380] ;  /* 0x0000e000ff107b82 */ /* 0x000e220000000a00 */
[----:B------:R-:W-:-:S07]  /*0700*/  ISETP.GE.U32.AND P0, PT, R12, 0x3, PT ;  /* 0x000000030c00780c */ /* 0x000fce0003f06070 */
[----:B------:R-:W1:Y:S06]  /*0710*/  LDC.64 R6, c[0x0][0x390] ;  /* 0x0000e400ff067b82 */ /* 0x000e6c0000000a00 */
[----:B------:R-:W-:Y:S05]  /*0720*/  @!P0 BRA `(.L_x_16) ;  /* 0x0000000c006c8947 */ /* 0x000fea0003800000 */
.L_x_20:
[----:B0-----:R-:W-:-:S05]  /*0730*/  IMAD.WIDE R22, R4, 0x10, R16 ;  /* 0x0000001004167825 */ /* 0x001fca00078e0210 */
[----:B--23--:R-:W2:Y:S02]  /*0740*/  LDG.E.128 R8, desc[UR4][R22.64] ;  /* 0x0000000416087981 */ /* 0x00cea4000c1e1d00 */
[----:B--2---:R-:W-:Y:S02]  /*0750*/  IMAD R9, R9, UR12, RZ ;  /* 0x0000000c09097c24 */ /* 0x004fe4000f8e02ff */
[----:B------:R-:W-:Y:S02]  /*0760*/  IMAD R11, R11, UR12, RZ ;  /* 0x0000000c0b0b7c24 */ /* 0x000fe4000f8e02ff */
[----:B------:R-:W-:-:S04]  /*0770*/  IMAD.WIDE.U32 R12, R8, UR12, RZ ;  /* 0x0000000c080c7c25 */ /* 0x000fc8000f8e00ff */
[----:B------:R-:W-:Y:S02]  /*0780*/  IMAD R9, R8, UR13, R9 ;  /* 0x0000000d08097c24 */ /* 0x000fe4000f8e0209 */
[C---:B------:R-:W-:Y:S02]  /*0790*/  IMAD R15, R10.reuse, UR13, R11 ;  /* 0x0000000d0a0f7c24 */ /* 0x040fe4000f8e020b */
[----:B------:R-:W-:Y:S01]  /*07a0*/  IMAD.WIDE.U32 R10, R10, UR12, RZ ;  /* 0x0000000c0a0a7c25 */ /* 0x000fe2000f8e00ff */
[----:B------:R-:W-:-:S03]  /*07b0*/  IADD3 R13, PT, PT, R13, R9, RZ ;  /* 0x000000090d0d7210 */ /* 0x000fc60007ffe0ff */
[----:B------:R-:W-:Y:S02]  /*07c0*/  IMAD.IADD R11, R11, 0x1, R15 ;  /* 0x000000010b0b7824 */ /* 0x000fe400078e020f */
[----:B------:R-:W-:-:S04]  /*07d0*/  IMAD.WIDE.U32 R8, R13, UR14, RZ ;  /* 0x0000000e0d087c25 */ /* 0x000fc8000f8e00ff */
[----:B------:R-:W-:-:S04]  /*07e0*/  IMAD.WIDE.U32 R14, R11, UR14, RZ ;  /* 0x0000000e0b0e7c25 */ /* 0x000fc8000f8e00ff */
[----:B------:R-:W-:-:S04]  /*07f0*/  IMAD.WIDE.U32 R24, R12, UR14, RZ ;  /* 0x0000000e0c187c25 */ /* 0x000fc8000f8e00ff */
[----:B------:R-:W-:-:S04]  /*0800*/  IMAD.WIDE.U32 R8, P0, R12, UR15, R8 ;  /* 0x0000000f0c087c25 */ /* 0x000fc8000f800008 */
[----:B------:R-:W-:Y:S01]  /*0810*/  IMAD.WIDE.U32 R14, P2, R10, UR15, R14 ;  /* 0x0000000f0a0e7c25 */ /* 0x000fe2000f84000e */
[----:B------:R-:W-:-:S03]  /*0820*/  IADD3 R24, P1, PT, R25, R8, RZ ;  /* 0x0000000819187210 */ /* 0x000fc60007f3e0ff */
[----:B------:R-:W-:Y:S01]  /*0830*/  IMAD.WIDE.U32 R18, R10, UR14, RZ ;  /* 0x0000000e0a127c25 */ /* 0x000fe2000f8e00ff */
[----:B------:R-:W-:-:S03]  /*0840*/  MOV R18, R9 ;  /* 0x0000000900127202 */ /* 0x000fc60000000f00 */
[----:B------:R-:W-:Y:S01]  /*0850*/  IMAD.X R21, RZ, RZ, RZ, P2 ;  /* 0x000000ffff157224 */ /* 0x000fe200010e06ff */
[----:B------:R-:W-:Y:S01]  /*0860*/  IADD3 R8, P3, PT, R19, R14, RZ ;  /* 0x0000000e13087210 */ /* 0x000fe20007f7e0ff */
[----:B------:R-:W-:Y:S01]  /*0870*/  IMAD.MOV.U32 R20, RZ, RZ, R15 ;  /* 0x000000ffff147224 */ /* 0x000fe200078e000f */
[----:B------:R-:W-:-:S03]  /*0880*/  IADD3.X R19, PT, PT, RZ, RZ, RZ, P0, !PT ;  /* 0x000000ffff137210 */ /* 0x000fc600007fe4ff */
[----:B------:R-:W-:-:S04]  /*0890*/  IMAD.WIDE.U32.X R20, R11, UR15, R20, P3 ;  /* 0x0000000f0b147c25 */ /* 0x000fc800098e0414 */
[----:B------:R-:W-:Y:S01]  /*08a0*/  IMAD.WIDE.U32.X R18, R13, UR15, R18, P1 ;  /* 0x0000000f0d127c25 */ /* 0x000fe200088e0412 */
[----:B------:R-:W-:Y:S02]  /*08b0*/  SHF.L.W.U32.HI R8, R8, 0x2, R20 ;  /* 0x0000000208087819 */ /* 0x000fe40000010e14 */
[----:B------:R-:W-:Y:S02]  /*08c0*/  SHF.L.W.U32.HI R20, R20, 0x2, R21 ;  /* 0x0000000214147819 */ /* 0x000fe40000010e15 */
[----:B------:R-:W-:Y:S02]  /*08d0*/  SHF.L.W.U32.HI R15, R24, 0x2, R18 ;  /* 0x00000002180f7819 */ /* 0x000fe40000010e12 */
[----:B------:R-:W-:Y:S02]  /*08e0*/  SHF.L.W.U32.HI R18, R18, 0x2, R19 ;  /* 0x0000000212127819 */ /* 0x000fe40000010e13 */
[----:B------:R-:W-:Y:S02]  /*08f0*/  IADD3 R15, P0, PT, RZ, -R15, RZ ;  /* 0x8000000fff0f7210 */ /* 0x000fe40007f1e0ff */
[----:B------:R-:W-:-:S02]  /*0900*/  IADD3 R9, P1, PT, RZ, -R8, RZ ;  /* 0x80000008ff097210 */ /* 0x000fc40007f3e0ff */
[----:B------:R-:W-:Y:S01]  /*0910*/  IADD3.X R19, PT, PT, RZ, ~R18, RZ, P0, !PT ;  /* 0x80000012ff137210 */ /* 0x000fe200007fe4ff */
[----:B-1----:R-:W-:-:S04]  /*0920*/  IMAD.WIDE.U32 R12, R15, R6, R12 ;  /* 0x000000060f0c7225 */ /* 0x002fc800078e000c */
[----:B------:R-:W-:Y:S01]  /*0930*/  IMAD.X R21, RZ, RZ, ~R20, P1 ;  /* 0x000000ffff157224 */ /* 0x000fe200008e0e14 */
[-C--:B------:R-:W-:Y:S01]  /*0940*/  ISETP.GE.U32.AND P0, PT, R12, R6.reuse, PT ;  /* 0x000000060c00720c */ /* 0x080fe20003f06070 */
[-C--:B------:R-:W-:Y:S02]  /*0950*/  IMAD R8, R19, R6.reuse, RZ ;  /* 0x0000000613087224 */ /* 0x080fe400078e02ff */
[-C--:B------:R-:W-:Y:S02]  /*0960*/  IMAD R14, R21, R6.reuse, RZ ;  /* 0x00000006150e7224 */ /* 0x080fe400078e02ff */
[----:B------:R-:W-:-:S04]  /*0970*/  IMAD.WIDE.U32 R10, R9, R6, R10 ;  /* 0x00000006090a7225 */ /* 0x000fc800078e000a */
[-C--:B------:R-:W-:Y:S01]  /*0980*/  IMAD R15, R15, R7.reuse, R8 ;  /* 0x000000070f0f7224 */ /* 0x080fe200078e0208 */
[----:B------:R-:W-:Y:S01]  /*0990*/  ISETP.GE.U32.AND P1, PT, R10, R6, PT ;  /* 0x000000060a00720c */ /* 0x000fe20003f26070 */
[----:B------:R-:W-:Y:S02]  /*09a0*/  IMAD R9, R9, R7, R14 ;  /* 0x0000000709097224 */ /* 0x000fe400078e020e */
[----:B------:R-:W-:Y:S01]  /*09b0*/  IMAD.WIDE R20, R3, 0x10, R22 ;  /* 0x0000001003147825 */ /* 0x000fe200078e0216 */
[----:B------:R-:W-:-:S03]  /*09c0*/  IADD3 R14, PT, PT, R13, R15, RZ ;  /* 0x0000000f0d0e7210 */ /* 0x000fc60007ffe0ff */
[----:B------:R-:W-:Y:S01]  /*09d0*/  IMAD.IADD R8, R11, 0x1, R9 ;  /* 0x000000010b087824 */ /* 0x000fe200078e0209 */
[----:B------:R-:W-:-:S04]  /*09e0*/  ISETP.GE.U32.AND.EX P0, PT, R14, R7, PT, P0 ;  /* 0x000000070e00720c */ /* 0x000fc80003f06100 */
[----:B------:R-:W-:Y:S02]  /*09f0*/  ISETP.GE.U32.AND.EX P1, PT, R8, R7, PT, P1 ;  /* 0x000000070800720c */ /* 0x000fe40003f26110 */
[C---:B------:R-:W-:Y:S02]  /*0a00*/  SEL R11, R6.reuse, RZ, P0 ;  /* 0x000000ff060b7207 */ /* 0x040fe40000000000 */
[----:B------:R-:W-:Y:S02]  /*0a10*/  SEL R9, R6, RZ, P1 ;  /* 0x000000ff06097207 */ /* 0x000fe40000800000 */
[----:B------:R-:W-:Y:S02]  /*0a20*/  SEL R13, R7, RZ, P0 ;  /* 0x000000ff070d7207 */ /* 0x000fe40000000000 */
[----:B------:R-:W-:Y:S02]  /*0a30*/  IADD3 R12, P0, PT, -R11, R12, RZ ;  /* 0x0000000c0b0c7210 */ /* 0x000fe40007f1e1ff */
[----:B------:R-:W-:-:S02]  /*0a40*/  IADD3 R10, P2, PT, -R9, R10, RZ ;  /* 0x0000000a090a7210 */ /* 0x000fc40007f5e1ff */
[----:B------:R-:W-:Y:S02]  /*0a50*/  SEL R11, R7, RZ, P1 ;  /* 0x000000ff070b7207 */ /* 0x000fe40000800000 */
[----:B------:R-:W-:-:S03]  /*0a60*/  IADD3.X R9, PT, PT, ~R13, R14, RZ, P0, !PT ;  /* 0x0000000e0d097210 */ /* 0x000fc600007fe5ff */
[----:B------:R-:W-:Y:S01]  /*0a70*/  IMAD.X R11, R8, 0x1, ~R11, P2 ;  /* 0x00000001080b7824 */ /* 0x000fe200010e0e0b */
[----:B------:R-:W-:-:S05]  /*0a80*/  MOV R8, R12 ;  /* 0x0000000c00087202 */ /* 0x000fca0000000f00 */
[----:B------:R0:W-:Y:S04]  /*0a90*/  STG.E.128 desc[UR4][R22.64], R8 ;  /* 0x0000000816007986 */ /* 0x0001e8000c101d04 */
[----:B------:R-:W2:Y:S02]  /*0aa0*/  LDG.E.128 R12, desc[UR4][R20.64] ;  /* 0x00000004140c7981 */ /* 0x000ea4000c1e1d00 */
[----:B--2---:R-:W-:Y:S02]  /*0ab0*/  IMAD R15, R15, UR12, RZ ;  /* 0x0000000c0f0f7c24 */ /* 0x004fe4000f8e02ff */
[----:B------:R-:W-:Y:S02]  /*0ac0*/  IMAD R13, R13, UR12, RZ ;  /* 0x0000000c0d0d7c24 */ /* 0x000fe4000f8e02ff */
[----:B------:R-:W-:-:S02]  /*0ad0*/  IMAD R25, R14, UR13, R15 ;  /* 0x0000000d0e197c24 */ /* 0x000fc4000f8e020f */
[----:B------:R-:W-:-:S04]  /*0ae0*/  IMAD.WIDE.U32 R14, R14, UR12, RZ ;  /* 0x0000000c0e0e7c25 */ /* 0x000fc8000f8e00ff */
[----:B------:R-:W-:Y:S01]  /*0af0*/  IMAD.WIDE.U32 R18, R12, UR12, RZ ;  /* 0x0000000c0c127c25 */ /* 0x000fe2000f8e00ff */
[----:B------:R-:W-:-:S03]  /*0b00*/  IADD3 R15, PT, PT, R15, R25, RZ ;  /* 0x000000190f0f7210 */ /* 0x000fc60007ffe0ff */
[----:B------:R-:W-:Y:S02]  /*0b10*/  IMAD R13, R12, UR13, R13 ;  /* 0x0000000d0c0d7c24 */ /* 0x000fe4000f8e020d */
[----:B0-----:R-:W-:-:S04]  /*0b20*/  IMAD.WIDE.U32 R10, R15, UR14, RZ ;  /* 0x0000000e0f0a7c25 */ /* 0x001fc8000f8e00ff */
[----:B------:R-:W-:Y:S02]  /*0b30*/  IMAD.IADD R19, R19, 0x1, R13 ;  /* 0x0000000113137824 */ /* 0x000fe400078e020d */
[----:B------:R-:W-:-:S04]  /*0b40*/  IMAD.WIDE.U32 R24, R18, UR14, RZ ;  /* 0x0000000e12187c25 */ /* 0x000fc8000f8e00ff */
[----:B------:R-:W-:-:S04]  /*0b50*/  IMAD.WIDE.U32 R12, R19, UR14, RZ ;  /* 0x0000000e130c7c25 */ /* 0x000fc8000f8e00ff */
[----:B------:R-:W-:-:S04]  /*0b60*/  IMAD.WIDE.U32 R10, P2, R14, UR15, R10 ;  /* 0x0000000f0e0a7c25 */ /* 0x000fc8000f84000a */
[----:B------:R-:W-:Y:S01]  /*0b70*/  IMAD.WIDE.U32 R8, P0, R18, UR15, R12 ;  /* 0x0000000f12087c25 */ /* 0x000fe2000f80000c */
[----:B------:R-:W-:Y:S02]  /*0b80*/  IADD3.X R23, PT, PT, RZ, RZ, RZ, P2, !PT ;  /* 0x000000ffff177210 */ /* 0x000fe400017fe4ff */
[----:B------:R-:W-:Y:S01]  /*0b90*/  MOV R22, R11 ;  /* 0x0000000b00167202 */ /* 0x000fe20000000f00 */
[----:B------:R-:W-:Y:S01]  /*0ba0*/  IMAD.WIDE.U32 R12, R14, UR14, RZ ;  /* 0x0000000e0e0c7c25 */ /* 0x000fe2000f8e00ff */
[----:B------:R-:W-:-:S03]  /*0bb0*/  IADD3 R24, P1, PT, R25, R8, RZ ;  /* 0x0000000819187210 */ /* 0x000fc60007f3e0ff */
[----:B------:R-:W-:Y:S01]  /*0bc0*/  IMAD.MOV.U32 R12, RZ, RZ, R9 ;  /* 0x000000ffff0c7224 */ /* 0x000fe200078e0009 */
[----:B------:R-:W-:Y:S01]  /*0bd0*/  IADD3 R8, P3, PT, R13, R10, RZ ;  /* 0x0000000a0d087210 */ /* 0x000fe20007f7e0ff */
[----:B------:R-:W-:Y:S02]  /*0be0*/  IMAD.X R13, RZ, RZ, RZ, P0 ;  /* 0x000000ffff0d7224 */ /* 0x000fe400000e06ff */
[----:B------:R-:W-:-:S04]  /*0bf0*/  IMAD.WIDE.U32.X R12, R19, UR15, R12, P1 ;  /* 0x0000000f130c7c25 */ /* 0x000fc800088e040c */
[----:B------:R-:W-:Y:S01]  /*0c00*/  IMAD.WIDE.U32.X R22, R15, UR15, R22, P3 ;  /* 0x0000000f0f167c25 */ /* 0x000fe200098e0416 */
[----:B------:R-:W-:Y:S02]  /*0c10*/  SHF.L.W.U32.HI R11, R24, 0x2, R12 ;  /* 0x00000002180b7819 */ /* 0x000fe40000010e0c */
[----:B------:R-:W-:Y:S02]  /*0c20*/  SHF.L.W.U32.HI R12, R12, 0x2, R13 ;  /* 0x000000020c0c7819 */ /* 0x000fe40000010e0d */
[----:B------:R-:W-:Y:S02]  /*0c30*/  SHF.L.W.U32.HI R8, R8, 0x2, R22 ;  /* 0x0000000208087819 */ /* 0x000fe40000010e16 */
[----:B------:R-:W-:Y:S02]  /*0c40*/  IADD3 R11, P0, PT, RZ, -R11, RZ ;  /* 0x8000000bff0b7210 */ /* 0x000fe40007f1e0ff */
[----:B------:R-:W-:Y:S02]  /*0c50*/  SHF.L.W.U32.HI R22, R22, 0x2, R23 ;  /* 0x0000000216167819 */ /* 0x000fe40000010e17 */
[----:B------:R-:W-:Y:S01]  /*0c60*/  IADD3 R9, P1, PT, RZ, -R8, RZ ;  /* 0x80000008ff097210 */ /* 0x000fe20007f3e0ff */
[----:B------:R-:W-:-:S02]  /*0c70*/  IMAD.X R13, RZ, RZ, ~R12, P0 ;  /* 0x000000ffff0d7224 */ /* 0x000fc400000e0e0c */
[----:B------:R-:W-:Y:S01]  /*0c80*/  IMAD.WIDE.U32 R18, R11, R6, R18 ;  /* 0x000000060b127225 */ /* 0x000fe200078e0012 */
[----:B------:R-:W-:-:S03]  /*0c90*/  IADD3.X R23, PT, PT, RZ, ~R22, RZ, P1, !PT ;  /* 0x80000016ff177210 */ /* 0x000fc60000ffe4ff */
[-C--:B------:R-:W-:Y:S01]  /*0ca0*/  IMAD R8, R13, R6.reuse, RZ ;  /* 0x000000060d087224 */ /* 0x080fe200078e02ff */
[-C--:B------:R-:W-:Y:S01]  /*0cb0*/  ISETP.GE.U32.AND P0, PT, R18, R6.reuse, PT ;  /* 0x000000061200720c */ /* 0x080fe20003f06070 */
[-C--:B------:R-:W-:Y:S02]  /*0cc0*/  IMAD R10, R23, R6.reuse, RZ ;  /* 0x00000006170a7224 */ /* 0x080fe400078e02ff */
[----:B------:R-:W-:-:S04]  /*0cd0*/  IMAD.WIDE.U32 R14, R9, R6, R14 ;  /* 0x00000006090e7225 */ /* 0x000fc800078e000e */
[-C--:B------:R-:W-:Y:S01]  /*0ce0*/  IMAD R13, R11, R7.reuse, R8 ;  /* 0x000000070b0d7224 */ /* 0x080fe200078e0208 */
[----:B------:R-:W-:Y:S01]  /*0cf0*/  ISETP.GE.U32.AND P1, PT, R14, R6, PT ;  /* 0x000000060e00720c */ /* 0x000fe20003f26070 */
[----:B------:R-:W-:Y:S02]  /*0d00*/  IMAD R9, R9, R7, R10 ;  /* 0x0000000709097224 */ /* 0x000fe400078e020a */
[----:B------:R-:W-:Y:S02]  /*0d10*/  IMAD.IADD R13, R19, 0x1, R13 ;  /* 0x00000001130d7824 */ /* 0x000fe400078e020d */
[----:B------:R-:W-:Y:S01]  /*0d20*/  IMAD.WIDE R22, R3, 0x10, R20 ;  /* 0x0000001003167825 */ /* 0x000fe200078e0214 */
[----:B------:R-:W-:Y:S02]  /*0d30*/  IADD3 R8, PT, PT, R15, R9, RZ ;  /* 0x000000090f087210 */ /* 0x000fe40007ffe0ff */
[-C--:B------:R-:W-:Y:S02]  /*0d40*/  ISETP.GE.U32.AND.EX P0, PT, R13, R7.reuse, PT, P0 ;  /* 0x000000070d00720c */ /* 0x080fe40003f06100 */
[----:B------:R-:W-:-:S02]  /*0d50*/  ISETP.GE.U32.AND.EX P1, PT, R8, R7, PT, P1 ;  /* 0x000000070800720c */ /* 0x000fc40003f26110 */
[C---:B------:R-:W-:Y:S02]  /*0d60*/  SEL R11, R6.reuse, RZ, P0 ;  /* 0x000000ff060b7207 */ /* 0x040fe40000000000 */
[----:B------:R-:W-:Y:S02]  /*0d70*/  SEL R9, R6, RZ, P1 ;  /* 0x000000ff06097207 */ /* 0x000fe40000800000 */
[----:B------:R-:W-:Y:S02]  /*0d80*/  SEL R12, R7, RZ, P0 ;  /* 0x000000ff070c7207 */ /* 0x000fe40000000000 */
[----:B------:R-:W-:Y:S02]  /*0d90*/  IADD3 R18, P0, PT, -R11, R18, RZ ;  /* 0x000000120b127210 */ /* 0x000fe40007f1e1ff */
[----:B------:R-:W-:Y:S02]  /*0da0*/  IADD3 R10, P2, PT, -R9, R14, RZ ;  /* 0x0000000e090a7210 */ /* 0x000fe40007f5e1ff */
[----:B------:R-:W-:Y:S01]  /*0db0*/  SEL R11, R7, RZ, P1 ;  /* 0x000000ff070b7207 */ /* 0x000fe20000800000 */
[----:B------:R-:W-:-:S03]  /*0dc0*/  IMAD.X R9, R13, 0x1, ~R12, P0 ;  /* 0x000000010d097824 */ /* 0x000fc600000e0e0c */
[----:B------:R-:W-:Y:S01]  /*0dd0*/  IADD3.X R11, PT, PT, ~R11, R8, RZ, P2, !PT ;  /* 0x000000080b0b7210 */ /* 0x000fe200017fe5ff */
[----:B------:R-:W-:-:S05]  /*0de0*/  IMAD.MOV.U32 R8, RZ, RZ, R18 ;  /* 0x000000ffff087224 */ /* 0x000fca00078e0012 */
[----:B------:R0:W-:Y:S04]  /*0df0*/  STG.E.128 desc[UR4][R20.64], R8 ;  /* 0x0000000814007986 */ /* 0x0001e8000c101d04 */
[----:B------:R-:W2:Y:S02]  /*0e00*/  LDG.E.128 R12, desc[UR4][R22.64] ;  /* 0x00000004160c7981 */ /* 0x000ea4000c1e1d00 */
        /* <DEDUP_REMOVED lines=9> */
[----:B0-----:R-:W-:-:S04]  /*0ea0*/  IMAD.WIDE.U32 R10, R15, UR14, RZ ;  /* 0x0000000e0f0a7c25 */ /* 0x001fc8000f8e00ff */
        /* <DEDUP_REMOVED lines=19> */
[----:B------:R-:W-:-:S04]  /*0fe0*/  IMAD.WIDE.U32 R18, R11, R6, R18 ;  /* 0x000000060b127225 */ /* 0x000fc800078e0012 */
[----:B------:R-:W-:Y:S01]  /*0ff0*/  IMAD.X R21, RZ, RZ, ~R20, P1 ;  /* 0x000000ffff157224 */ /* 0x000fe200008e0e14 */
[-C--:B------:R-:W-:Y:S01]  /*1000*/  ISETP.GE.U32.AND P0, PT, R18, R6.reuse, PT ;  /* 0x000000061200720c */ /* 0x080fe20003f06070 */
[-C--:B------:R-:W-:Y:S02]  /*1010*/  IMAD R8, R13, R6.reuse, RZ ;  /* 0x000000060d087224 */ /* 0x080fe400078e02ff */
[-C--:B------:R-:W-:Y:S02]  /*1020*/  IMAD R10, R21, R6.reuse, RZ ;  /* 0x00000006150a7224 */ /* 0x080fe400078e02ff */
[----:B------:R-:W-:-:S04]  /*1030*/  IMAD.WIDE.U32 R14, R9, R6, R14 ;  /* 0x00000006090e7225 */ /* 0x000fc800078e000e */
[-C--:B------:R-:W-:Y:S01]  /*1040*/  IMAD R11, R11, R7.reuse, R8 ;  /* 0x000000070b0b7224 */ /* 0x080fe200078e0208 */
[----:B------:R-:W-:Y:S01]  /*1050*/  ISETP.GE.U32.AND P1, PT, R14, R6, PT ;  /* 0x000000060e00720c */ /* 0x000fe20003f26070 */
[----:B------:R-:W-:-:S03]  /*1060*/  IMAD R9, R9, R7, R10 ;  /* 0x0000000709097224 */ /* 0x000fc600078e020a */
[----:B------:R-:W-:Y:S01]  /*1070*/  IADD3 R20, PT, PT, R19, R11, RZ ;  /* 0x0000000b13147210 */ /* 0x000fe20007ffe0ff */
[----:B------:R-:W-:-:S03]  /*1080*/  IMAD.IADD R8, R15, 0x1, R9 ;  /* 0x000000010f087824 */ /* 0x000fc600078e0209 */
[-C--:B------:R-:W-:Y:S02]  /*1090*/  ISETP.GE.U32.AND.EX P0, PT, R20, R7.reuse, PT, P0 ;  /* 0x000000071400720c */ /* 0x080fe40003f06100 */
[----:B------:R-:W-:Y:S02]  /*10a0*/  ISETP.GE.U32.AND.EX P1, PT, R8, R7, PT, P1 ;  /* 0x000000070800720c */ /* 0x000fe40003f26110 */
[C---:B------:R-:W-:Y:S02]  /*10b0*/  SEL R11, R6.reuse, RZ, P0 ;  /* 0x000000ff060b7207 */ /* 0x040fe40000000000 */
[----:B------:R-:W-:Y:S02]  /*10c0*/  SEL R9, R6, RZ, P1 ;  /* 0x000000ff06097207 */ /* 0x000fe40000800000 */
[----:B------:R-:W-:Y:S02]  /*10d0*/  SEL R13, R7, RZ, P0 ;  /* 0x000000ff070d7207 */ /* 0x000fe40000000000 */
[----:B------:R-:W-:Y:S01]  /*10e0*/  IADD3 R12, P0, PT, -R11, R18, RZ ;  /* 0x000000120b0c7210 */ /* 0x000fe20007f1e1ff */
[----:B------:R-:W-:Y:S01]  /*10f0*/  IMAD.WIDE R18, R3, 0x10, R22 ;  /* 0x0000001003127825 */ /* 0x000fe200078e0216 */
[----:B------:R-:W-:-:S02]  /*1100*/  IADD3 R10, P2, PT, -R9, R14, RZ ;  /* 0x0000000e090a7210 */ /* 0x000fc40007f5e1ff */
[----:B------:R-:W-:Y:S02]  /*1110*/  SEL R11, R7, RZ, P1 ;  /* 0x000000ff070b7207 */ /* 0x000fe40000800000 */
[----:B------:R-:W-:-:S03]  /*1120*/  IADD3.X R9, PT, PT, ~R13, R20, RZ, P0, !PT ;  /* 0x000000140d097210 */ /* 0x000fc600007fe5ff */
[----:B------:R-:W-:Y:S01]  /*1130*/  IMAD.X R11, R8, 0x1, ~R11, P2 ;  /* 0x00000001080b7824 */ /* 0x000fe200010e0e0b */
[----:B------:R-:W-:-:S05]  /*1140*/  MOV R8, R12 ;  /* 0x0000000c00087202 */ /* 0x000fca0000000f00 */
[----:B------:R0:W-:Y:S04]  /*1150*/  STG.E.128 desc[UR4][R22.64], R8 ;  /* 0x0000000816007986 */ /* 0x0001e8000c101d04 */
[----:B------:R-:W2:Y:S01]  /*1160*/  LDG.E.128 R12, desc[UR4][R18.64] ;  /* 0x00000004120c7981 */ /* 0x000ea2000c1e1d00 */
[----:B------:R-:W-:Y:S01]  /*1170*/  LEA R4, R3, R4, 0x2 ;  /* 0x0000000403047211 */ /* 0x000fe200078e10ff */
        /* <DEDUP_REMOVED lines=38> */
[----:B------:R-:W-:-:S03]  /*13e0*/  IMAD.IADD R13, R21, 0x1, R13 ;  /* 0x00000001150d7824 */ /* 0x000fc600078e020d */
[----:B------:R-:W-:Y:S02]  /*13f0*/  IADD3 R8, PT, PT, R15, R9, RZ ;  /* 0x000000090f087210 */ /* 0x000fe40007ffe0ff */
[-C--:B------:R-:W-:Y:S02]  /*1400*/  ISETP.GE.U32.AND.EX P0, PT, R13, R7.reuse, PT, P0 ;  /* 0x000000070d00720c */ /* 0x080fe40003f06100 */
[----:B------:R-:W-:Y:S02]  /*1410*/  ISETP.GE.U32.AND.EX P1, PT, R8, R7, PT, P1 ;  /* 0x000000070800720c */ /* 0x000fe40003f26110 */
[C---:B------:R-:W-:Y:S02]  /*1420*/  SEL R11, R6.reuse, RZ, P0 ;  /* 0x000000ff060b7207 */ /* 0x040fe40000000000 */
[----:B------:R-:W-:Y:S02]  /*1430*/  SEL R9, R6, RZ, P1 ;  /* 0x000000ff06097207 */ /* 0x000fe40000800000 */
[----:B------:R-:W-:-:S02]  /*1440*/  SEL R12, R7, RZ, P0 ;  /* 0x000000ff070c7207 */ /* 0x000fc40000000000 */
[----:B------:R-:W-:Y:S02]  /*1450*/  IADD3 R20, P0, PT, -R11, R20, RZ ;  /* 0x000000140b147210 */ /* 0x000fe40007f1e1ff */
[----:B------:R-:W-:Y:S02]  /*1460*/  IADD3 R10, P2, PT, -R9, R14, RZ ;  /* 0x0000000e090a7210 */ /* 0x000fe40007f5e1ff */
[----:B------:R-:W-:Y:S02]  /*1470*/  SEL R11, R7, RZ, P1 ;  /* 0x000000ff070b7207 */ /* 0x000fe40000800000 */
[----:B------:R-:W-:Y:S02]  /*1480*/  IADD3.X R9, PT, PT, ~R12, R13, RZ, P0, !PT ;  /* 0x0000000d0c097210 */ /* 0x000fe400007fe5ff */
[----:B------:R-:W-:Y:S01]  /*1490*/  ISETP.GE.AND P0, PT, R4, R2, PT ;  /* 0x000000020400720c */ /* 0x000fe20003f06270 */
[----:B------:R-:W-:Y:S01]  /*14a0*/  IMAD.X R11, R8, 0x1, ~R11, P2 ;  /* 0x00000001080b7824 */ /* 0x000fe200010e0e0b */
[----:B------:R-:W-:-:S05]  /*14b0*/  MOV R8, R20 ;  /* 0x0000001400087202 */ /* 0x000fca0000000f00 */
[----:B------:R3:W-:Y:S06]  /*14c0*/  STG.E.128 desc[UR4][R18.64], R8 ;  /* 0x0000000812007986 */ /* 0x0007ec000c101d04 */
[----:B------:R-:W-:Y:S05]  /*14d0*/  @!P0 BRA `(.L_x_20) ;  /* 0xfffffff000948947 */ /* 0x000fea000383ffff */
.L_x_16:
[----:B------:R-:W-:Y:S05]  /*14e0*/  BSYNC.RECONVERGENT B0 ;  /* 0x0000000000007941 */ /* 0x000fea0003800200 */
.L_x_15:
[----:B------:R-:W-:-:S04]  /*14f0*/  LOP3.LUT R2, R0, 0x1, RZ, 0xc0, !PT ;  /* 0x0000000100027812 */ /* 0x000fc800078ec0ff */
[----:B------:R-:W-:-:S04]  /*1500*/  ISETP.NE.U32.AND P0, PT, R2, 0x1, PT ;  /* 0x000000010200780c */ /* 0x000fc80003f05070 */
[----:B------:R-:W-:-:S13]  /*1510*/  ISETP.NE.OR P0, PT, R5, RZ, P0 ;  /* 0x000000ff0500720c */ /* 0x000fda0000705670 */
[----:B------:R-:W-:Y:S05]  /*1520*/  @P0 EXIT ;  /* 0x000000000000094d */ /* 0x000fea0003800000 */
[----:B------:R-:W4:Y:S01]  /*1530*/  LDC.64 R2, c[0x0][0x380] ;  /* 0x0000e000ff027b82 */ /* 0x000f220000000a00 */
[----:B------:R-:W5:Y:S01]  /*1540*/  LDCU.64 UR6, c[0x0][0x388] ;  /* 0x00007100ff0677ac */ /* 0x000f620008000a00 */
[----:B------:R-:W2:Y:S01]  /*1550*/  LDCU.64 UR8, c[0x0][0x3a0] ;  /* 0x00007400ff0877ac */ /* 0x000ea20008000a00 */
[----:B----4-:R-:W-:-:S05]  /*1560*/  IMAD.WIDE R2, R0, 0x8, R2 ;  /* 0x0000000800027825 */ /* 0x010fca00078e0202 */
[----:B------:R-:W5:Y:S02]  /*1570*/  LDG.E.64 R4, desc[UR4][R2.64+-0x8] ;  /* 0xfffff80402047981 */ /* 0x000f64000c1e1b00 */
[----:B-----5:R-:W-:Y:S02]  /*1580*/  IMAD R5, R5, UR6, RZ ;  /* 0x0000000605057c24 */ /* 0x020fe4000f8e02ff */
[----:B-1----:R-:W-:-:S04]  /*1590*/  IMAD.WIDE.U32 R6, R4, UR6, RZ ;  /* 0x0000000604067c25 */ /* 0x002fc8000f8e00ff */
[----:B------:R-:W-:Y:S02]  /*15a0*/  IMAD R5, R4, UR7, R5 ;  /* 0x0000000704057c24 */ /* 0x000fe4000f8e0205 */
[----:B--23--:R-:W-:-:S04]  /*15b0*/  IMAD.WIDE.U32 R8, R6, UR8, RZ ;  /* 0x0000000806087c25 */ /* 0x00cfc8000f8e00ff */
[----:B------:R-:W-:-:S04]  /*15c0*/  IMAD.IADD R7, R7, 0x1, R5 ;  /* 0x0000000107077824 */ /* 0x000fc800078e0205 */
[----:B------:R-:W-:-:S04]  /*15d0*/  IMAD.WIDE.U32 R4, R7, UR8, RZ ;  /* 0x0000000807047c25 */ /* 0x000fc8000f8e00ff */
[----:B------:R-:W-:Y:S02]  /*15e0*/  IMAD.WIDE.U32 R10, P0, R6, UR9, R4 ;  /* 0x00000009060a7c25 */ /* 0x000fe4000f800004 */
[----:B------:R-:W1:Y:S03]  /*15f0*/  LDC.64 R4, c[0x0][0x390] ;  /* 0x0000e400ff047b82 */ /* 0x000e660000000a00 */
[----:B------:R-:W-:Y:S02]  /*1600*/  IADD3.X R13, PT, PT, RZ, RZ, RZ, P0, !PT ;  /* 0x000000ffff0d7210 */ /* 0x000fe400007fe4ff */
[----:B------:R-:W-:Y:S02]  /*1610*/  IADD3 R15, P0, PT, R9, R10, RZ ;  /* 0x0000000a090f7210 */ /* 0x000fe40007f1e0ff */
[----:B------:R-:W-:-:S05]  /*1620*/  MOV R12, R11 ;  /* 0x0000000b000c7202 */ /* 0x000fca0000000f00 */
[----:B------:R-:W-:-:S03]  /*1630*/  IMAD.WIDE.U32.X R8, R7, UR9, R12, P0 ;  /* 0x0000000907087c25 */ /* 0x000fc600080e040c */
[----:B------:R-:W-:Y:S02]  /*1640*/  SHF.L.W.U32.HI R0, R15, 0x2, R8 ;  /* 0x000000020f007819 */ /* 0x000fe40000010e08 */
[----:B------:R-:W-:Y:S02]  /*1650*/  SHF.L.W.U32.HI R8, R8, 0x2, R9 ;  /* 0x0000000208087819 */ /* 0x000fe40000010e09 */
[----:B------:R-:W-:-:S05]  /*1660*/  IADD3 R9, P0, PT, RZ, -R0, RZ ;  /* 0x80000000ff097210 */ /* 0x000fca0007f1e0ff */
[----:B------:R-:W-:Y:S02]  /*1670*/  IMAD.X R11, RZ, RZ, ~R8, P0 ;  /* 0x000000ffff0b7224 */ /* 0x000fe400000e0e08 */
[----:B-1----:R-:W-:-:S04]  /*1680*/  IMAD.WIDE.U32 R6, R9, R4, R6 ;  /* 0x0000000409067225 */ /* 0x002fc800078e0006 */
[-C--:B------:R-:W-:Y:S01]  /*1690*/  IMAD R0, R11, R4.reuse, RZ ;  /* 0x000000040b007224 */ /* 0x080fe200078e02ff */
[----:B------:R-:W-:-:S03]  /*16a0*/  ISETP.GE.U32.AND P0, PT, R6, R4, PT ;  /* 0x000000040600720c */ /* 0x000fc60003f06070 */
[----:B------:R-:W-:-:S05]  /*16b0*/  IMAD R9, R9, R5, R0 ;  /* 0x0000000509097224 */ /* 0x000fca00078e0200 */
[----:B------:R-:W-:-:S04]  /*16c0*/  IADD3 R0, PT, PT, R7, R9, RZ ;  /* 0x0000000907007210 */ /* 0x000fc80007ffe0ff */
[----:B------:R-:W-:-:S04]  /*16d0*/  ISETP.GE.U32.AND.EX P0, PT, R0, R5, PT, P0 ;  /* 0x000000050000720c */ /* 0x000fc80003f06100 */
[----:B------:R-:W-:Y:S02]  /*16e0*/  SEL R7, R4, RZ, P0 ;  /* 0x000000ff04077207 */ /* 0x000fe40000000000 */
[----:B------:R-:W-:Y:S02]  /*16f0*/  SEL R5, R5, RZ, P0 ;  /* 0x000000ff05057207 */ /* 0x000fe40000000000 */
[----:B------:R-:W-:-:S04]  /*1700*/  IADD3 R6, P0, PT, -R7, R6, RZ ;  /* 0x0000000607067210 */ /* 0x000fc80007f1e1ff */
[----:B------:R-:W-:-:S05]  /*1710*/  IADD3.X R7, PT, PT, ~R5, R0, RZ, P0, !PT ;  /* 0x0000000005077210 */ /* 0x000fca00007fe5ff */
[----:B------:R-:W-:Y:S01]  /*1720*/  STG.E.64 desc[UR4][R2.64+-0x8], R6 ;  /* 0xfffff80602007986 */ /* 0x000fe2000c101b04 */
[----:B------:R-:W-:Y:S05]  /*1730*/  EXIT ;  /* 0x000000000000794d */ /* 0x000fea0003800000 */
.L_x_21:
        /* <DEDUP_REMOVED lines=12> */
.L_x_30:


//--------------------- .text._Z29multiply_pointwise_kernel_vecPmPKm7Barretti --------------------------
	.section	.text._Z29multiply_pointwise_kernel_vecPmPKm7Barretti,"ax",@progbits
	.align	128
        .global         _Z29multiply_pointwise_kernel_vecPmPKm7Barretti
        .type           _Z29multiply_pointwise_kernel_vecPmPKm7Barretti,@function
        .size           _Z29multiply_pointwise_kernel_vecPmPKm7Barretti,(.L_x_31 - _Z29multiply_pointwise_kernel_vecPmPKm7Barretti)
        .other          _Z29multiply_pointwise_kernel_vecPmPKm7Barretti,@"STO_CUDA_ENTRY STV_DEFAULT"
_Z29multiply_pointwise_kernel_vecPmPKm7Barretti:
.text._Z29multiply_pointwise_kernel_vecPmPKm7Barretti:
[----:B------:R-:W-:Y:S01]  /*0000*/  LDC R1, c[0x0][0x37c] ;  /* 0x0000df00ff017b82 */ /* 0x000fe20000000800 */
[----:B------:R-:W0:Y:S07]  /*0010*/  S2R R4, SR_TID.X ;  /* 0x0000000000047919 */ /* 0x000e2e0000002100 */
[----:B------:R-:W0:Y:S01]  /*0020*/  S2UR UR4, SR_CTAID.X ;  /* 0x00000000000479c3 */ /* 0x000e220000002500 */
[----:B------:R-:W1:Y:S01]  /*0030*/  LDCU.64 UR8, c[0x0][0x3a0] ;  /* 0x00007400ff0877ac */ /* 0x000e620008000a00 */
[----:B------:R-:W-:Y:S06]  /*0040*/  BSSY.RECONVERGENT B0, `(.L_x_22) ;  /* 0x000004b000007945 */ /* 0x000fec0003800200 */
[----:B------:R-:W0:Y:S08]  /*0050*/  LDC R3, c[0x0][0x360] ;  /* 0x0000d800ff037b82 */ /* 0x000e300000000800 */
[----:B------:R-:W2:Y:S01]  /*0060*/  LDC R0, c[0x0][0x3b0] ;  /* 0x0000ec00ff007b82 */ /* 0x000ea20000000800 */
[----:B0-----:R-:W-:Y:S01]  /*0070*/  IMAD R4, R3, UR4, R4 ;  /* 0x0000000403047c24 */ /* 0x001fe2000f8e0204 */
[----:B------:R-:W0:Y:S01]  /*0080*/  LDCU.64 UR4, c[0x0][0x358] ;  /* 0x00006b00ff0477ac */ /* 0x000e220008000a00 */
[----:B--2---:R-:W-:-:S02]  /*0090*/  SHF.R.S32.HI R2, RZ, 0x1, R0 ;  /* 0x00000001ff027819 */ /* 0x004fc40000011400 */
[----:B------:R-:W-:Y:S02]  /*00a0*/  LOP3.LUT R5, R0, 0x1, RZ, 0xc0, !PT ;  /* 0x0000000100057812 */ /* 0x000fe400078ec0ff */
[----:B------:R-:W-:Y:S02]  /*00b0*/  ISETP.GE.AND P1, PT, R4, R2, PT ;  /* 0x000000020400720c */ /* 0x000fe40003f26270 */
[----:B------:R-:W-:-:S04]  /*00c0*/  ISETP.NE.U32.AND P0, PT, R5, 0x1, PT ;  /* 0x000000010500780c */ /* 0x000fc80003f05070 */
[----:B------:R-:W-:-:S07]  /*00d0*/  ISETP.NE.OR P0, PT, R4, RZ, P0 ;  /* 0x000000ff0400720c */ /* 0x000fce0000705670 */
[----:B01----:R-:W-:Y:S06]  /*00e0*/  @P1 BRA `(.L_x_23) ;  /* 0x0000000400001947 */ /* 0x003fec0003800000 */
[----:B------:R-:W0:Y:S01]  /*00f0*/  LDC.64 R6, c[0x0][0x380] ;  /* 0x0000e000ff067b82 */ /* 0x000e220000000a00 */
[----:B------:R-:W1:Y:S07]  /*0100*/  LDCU UR6, c[0x0][0x370] ;  /* 0x00006e00ff0677ac */ /* 0x000e6e0008000800 */
[----:B------:R-:W2:Y:S08]  /*0110*/  LDC.64 R16, c[0x0][0x388] ;  /* 0x0000e200ff107b82 */ /* 0x000eb00000000a00 */
[----:B------:R-:W3:Y:S01]  /*0120*/  LDC.64 R18, c[0x0][0x390] ;  /* 0x0000e400ff127b82 */ /* 0x000ee20000000a00 */
[----:B-1----:R-:W-:-:S07]  /*0130*/  IMAD R3, R3, UR6, RZ ;  /* 0x0000000603037c24 */ /* 0x002fce000f8e02ff */
.L_x_24:
[----:B-12---:R-:W-:-:S04]  /*0140*/  IMAD.WIDE R10, R4, 0x10, R16 ;  /* 0x00000010040a7825 */ /* 0x006fc800078e0210 */
[----:B0-----:R-:W-:Y:S02]  /*0150*/  IMAD.WIDE R20, R4, 0x10, R6 ;  /* 0x0000001004147825 */ /* 0x001fe400078e0206 */
[----:B------:R-:W2:Y:S04]  /*0160*/  LDG.E.128 R8, desc[UR4][R10.64] ;  /* 0x000000040a087981 */ /* 0x000ea8000c1e1d00 */
[----:B------:R-:W2:Y:S01]  /*0170*/  LDG.E.128 R12, desc[UR4][R20.64] ;  /* 0x00000004140c7981 */ /* 0x000ea2000c1e1d00 */
[----:B------:R-:W-:Y:S01]  /*0180*/  IADD3 R4, PT, PT, R3, R4, RZ ;  /* 0x0000000403047210 */ /* 0x000fe20007ffe0ff */
[-C--:B--2---:R-:W-:Y:S02]  /*0190*/  IMAD R5, R9, R12.reuse, RZ ;  /* 0x0000000c09057224 */ /* 0x084fe400078e02ff */
[----:B------:R-:W-:-:S04]  /*01a0*/  IMAD.WIDE.U32 R22, R8, R12, RZ ;  /* 0x0000000c08167225 */ /* 0x000fc800078e00ff */
[----:B------:R-:W-:Y:S02]  /*01b0*/  IMAD R5, R13, R8, R5 ;  /* 0x000000080d057224 */ /* 0x000fe400078e0205 */
[-C--:B------:R-:W-:Y:S02]  /*01c0*/  IMAD R13, R11, R14.reuse, RZ ;  /* 0x0000000e0b0d7224 */ /* 0x080fe400078e02ff */
[----:B------:R-:W-:Y:S01]  /*01d0*/  IMAD.WIDE.U32 R8, R10, R14, RZ ;  /* 0x0000000e0a087225 */ /* 0x000fe200078e00ff */
[----:B------:R-:W-:-:S03]  /*01e0*/  IADD3 R23, PT, PT, R23, R5, RZ ;  /* 0x0000000517177210 */ /* 0x000fc60007ffe0ff */
[----:B------:R-:W-:Y:S02]  /*01f0*/  IMAD R13, R15, R10, R13 ;  /* 0x0000000a0f0d7224 */ /* 0x000fe400078e020d */
[----:B------:R-:W-:-:S04]  /*0200*/  IMAD.WIDE.U32 R24, R23, UR8, RZ ;  /* 0x0000000817187c25 */ /* 0x000fc8000f8e00ff */
[----:B------:R-:W-:Y:S02]  /*0210*/  IMAD.IADD R9, R9, 0x1, R13 ;  /* 0x0000000109097824 */ /* 0x000fe400078e020d */
[----:B------:R-:W-:-:S04]  /*0220*/  IMAD.WIDE.U32 R10, R22, UR8, RZ ;  /* 0x00000008160a7c25 */ /* 0x000fc8000f8e00ff */
[----:B------:R-:W-:-:S04]  /*0230*/  IMAD.WIDE.U32 R24, P1, R22, UR9, R24 ;  /* 0x0000000916187c25 */ /* 0x000fc8000f820018 */
[----:B------:R-:W-:Y:S01]  /*0240*/  IMAD.WIDE.U32 R12, R9, UR8, RZ ;  /* 0x00000008090c7c25 */ /* 0x000fe2000f8e00ff */
[----:B------:R-:W-:Y:S02]  /*0250*/  IADD3 R5, P2, PT, R11, R24, RZ ;  /* 0x000000180b057210 */ /* 0x000fe40007f5e0ff */
[----:B------:R-:W-:Y:S01]  /*0260*/  IADD3.X R11, PT, PT, RZ, RZ, RZ, P1, !PT ;  /* 0x000000ffff0b7210 */ /* 0x000fe20000ffe4ff */
[----:B------:R-:W-:-:S04]  /*0270*/  IMAD.WIDE.U32 R14, R8, UR8, RZ ;  /* 0x00000008080e7c25 */ /* 0x000fc8000f8e00ff */
[----:B------:R-:W-:-:S04]  /*0280*/  IMAD.WIDE.U32 R12, P1, R8, UR9, R12 ;  /* 0x00000009080c7c25 */ /* 0x000fc8000f82000c */
[----:B------:R-:W-:Y:S02]  /*0290*/  IMAD.MOV.U32 R10, RZ, RZ, R25 ;  /* 0x000000ffff0a7224 */ /* 0x000fe400078e0019 */
[----:B------:R-:W-:Y:S02]  /*02a0*/  IMAD.MOV.U32 R14, RZ, RZ, R13 ;  /* 0x000000ffff0e7224 */ /* 0x000fe400078e000d */
[----:B------:R-:W-:Y:S01]  /*02b0*/  IMAD.WIDE.U32.X R10, R23, UR9, R10, P2 ;  /* 0x00000009170a7c25 */ /* 0x000fe200090e040a */
[----:B------:R-:W-:Y:S02]  /*02c0*/  IADD3 R12, P2, PT, R15, R12, RZ ;  /* 0x0000000c0f0c7210 */ /* 0x000fe40007f5e0ff */
[----:B------:R-:W-:Y:S02]  /*02d0*/  IADD3.X R15, PT, PT, RZ, RZ, RZ, P1, !PT ;  /* 0x000000ffff0f7210 */ /* 0x000fe40000ffe4ff */
[----:B------:R-:W-:Y:S02]  /*02e0*/  SHF.L.W.U32.HI R5, R5, 0x2, R10 ;  /* 0x0000000205057819 */ /* 0x000fe40000010e0a */
[----:B------:R-:W-:Y:S01]  /*02f0*/  SHF.L.W.U32.HI R10, R10, 0x2, R11 ;  /* 0x000000020a0a7819 */ /* 0x000fe20000010e0b */
[----:B------:R-:W-:Y:S01]  /*0300*/  IMAD.WIDE.U32.X R14, R9, UR9, R14, P2 ;  /* 0x00000009090e7c25 */ /* 0x000fe200090e040e */
[----:B------:R-:W-:-:S02]  /*0310*/  IADD3 R5, P1, PT, RZ, -R5, RZ ;  /* 0x80000005ff057210 */ /* 0x000fc40007f3e0ff */
[----:B------:R-:W-:-:S03]  /*0320*/  SHF.L.W.U32.HI R11, R12, 0x2, R14 ;  /* 0x000000020c0b7819 */ /* 0x000fc60000010e0e */
[----:B---3--:R-:W-:Y:S01]  /*0330*/  IMAD.WIDE.U32 R22, R5, R18, R22 ;  /* 0x0000001205167225 */ /* 0x008fe200078e0016 */
[----:B------:R-:W-:Y:S02]  /*0340*/  SHF.L.W.U32.HI R14, R14, 0x2, R15 ;  /* 0x000000020e0e7819 */ /* 0x000fe40000010e0f */
[----:B------:R-:W-:Y:S02]  /*0350*/  IADD3 R11, P2, PT, RZ, -R11, RZ ;  /* 0x8000000bff0b7210 */ /* 0x000fe40007f5e0ff */
[----:B------:R-:W-:-:S03]  /*0360*/  IADD3.X R13, PT, PT, RZ, ~R10, RZ, P1, !PT ;  /* 0x8000000aff0d7210 */ /* 0x000fc60000ffe4ff */
        /* <DEDUP_REMOVED lines=16> */
[----:B------:R-:W-:Y:S02]  /*0470*/  SEL R11, R19, RZ, P1 ;  /* 0x000000ff130b7207 */ /* 0x000fe40000800000 */
[----:B------:R-:W-:Y:S02]  /*0480*/  IADD3 R22, P2, PT, -R9, R22, RZ ;  /* 0x0000001609167210 */ /* 0x000fe40007f5e1ff */
[----:B------:R-:W-:Y:S01]  /*0490*/  ISETP.GE.AND P1, PT, R4, R2, PT ;  /* 0x000000020400720c */ /* 0x000fe20003f26270 */
[----:B------:R-:W-:Y:S01]  /*04a0*/  IMAD.X R11, R12, 0x1, ~R11, P3 ;  /* 0x000000010c0b7824 */ /* 0x000fe200018e0e0b */
[----:B------:R-:W-:Y:S02]  /*04b0*/  IADD3.X R9, PT, PT, ~R13, R14, RZ, P2, !PT ;  /* 0x0000000e0d097210 */ /* 0x000fe400017fe5ff */
[----:B------:R-:W-:-:S05]  /*04c0*/  MOV R8, R22 ;  /* 0x0000001600087202 */ /* 0x000fca0000000f00 */
[----:B------:R1:W-:Y:S04]  /*04d0*/  STG.E.128 desc[UR4][R20.64], R8 ;  /* 0x0000000814007986 */ /* 0x0003e8000c101d04 */
[----:B------:R-:W-:Y:S05]  /*04e0*/  @!P1 BRA `(.L_x_24) ;  /* 0xfffffffc00149947 */ /* 0x000fea000383ffff */
.L_x_23:
[----:B------:R-:W-:Y:S05]  /*04f0*/  BSYNC.RECONVERGENT B0 ;  /* 0x0000000000007941 */ /* 0x000fea0003800200 */
.L_x_22:
[----:B------:R-:W-:Y:S05]  /*0500*/  @P0 EXIT ;  /* 0x000000000000094d */ /* 0x000fea0003800000 */
[----:B-1----:R-:W0:Y:S01]  /*0510*/  LDC.64 R8, c[0x0][0x388] ;  /* 0x0000e200ff087b82 */ /* 0x002e220000000a00 */
[----:B------:R-:W1:Y:S07]  /*0520*/  LDCU.64 UR6, c[0x0][0x3a0] ;  /* 0x00007400ff0677ac */ /* 0x000e6e0008000a00 */
[----:B------:R-:W2:Y:S01]  /*0530*/  LDC.64 R2, c[0x0][0x380] ;  /* 0x0000e000ff027b82 */ /* 0x000ea20000000a00 */
[----:B0-----:R-:W-:-:S06]  /*0540*/  IMAD.WIDE R8, R0, 0x8, R8 ;  /* 0x0000000800087825 */ /* 0x001fcc00078e0208 */
[----:B------:R-:W3:Y:S01]  /*0550*/  LDG.E.64 R8, desc[UR4][R8.64+-0x8] ;  /* 0xfffff80408087981 */ /* 0x000ee2000c1e1b00 */
[----:B--2---:R-:W-:-:S05]  /*0560*/  IMAD.WIDE R2, R0, 0x8, R2 ;  /* 0x0000000800027825 */ /* 0x004fca00078e0202 */
[----:B------:R-:W3:Y:S02]  /*0570*/  LDG.E.64 R6, desc[UR4][R2.64+-0x8] ;  /* 0xfffff80402067981 */ /* 0x000ee4000c1e1b00 */
[-C--:B---3--:R-:W-:Y:S02]  /*0580*/  IMAD R11, R9, R6.reuse, RZ ;  /* 0x00000006090b7224 */ /* 0x088fe400078e02ff */
[----:B------:R-:W-:-:S04]  /*0590*/  IMAD.WIDE.U32 R4, R8, R6, RZ ;  /* 0x0000000608047225 */ /* 0x000fc800078e00ff */
[----:B------:R-:W-:-:S04]  /*05a0*/  IMAD R11, R7, R8, R11 ;  /* 0x00000008070b7224 */ /* 0x000fc800078e020b */
[----:B------:R-:W-:-:S04]  /*05b0*/  IMAD.IADD R5, R5, 0x1, R11 ;  /* 0x0000000105057824 */ /* 0x000fc800078e020b */
[----:B-1----:R-:W-:-:S04]  /*05c0*/  IMAD.WIDE.U32 R6, R5, UR6, RZ ;  /* 0x0000000605067c25 */ /* 0x002fc8000f8e00ff */
[----:B------:R-:W-:-:S04]  /*05d0*/  IMAD.WIDE.U32 R10, R4, UR6, RZ ;  /* 0x00000006040a7c25 */ /* 0x000fc8000f8e00ff */
[----:B------:R-:W-:Y:S02]  /*05e0*/  IMAD.WIDE.U32 R12, P0, R4, UR7, R6 ;  /* 0x00000007040c7c25 */ /* 0x000fe4000f800006 */
[----:B------:R-:W0:Y:S03]  /*05f0*/  LDC.64 R6, c[0x0][0x390] ;  /* 0x0000e400ff067b82 */ /* 0x000e260000000a00 */
[----:B------:R-:W-:Y:S02]  /*0600*/  IADD3.X R15, PT, PT, RZ, RZ, RZ, P0, !PT ;  /* 0x000000ffff0f7210 */ /* 0x000fe400007fe4ff */
[----:B------:R-:W-:Y:S02]  /*0610*/  IADD3 R11, P0, PT, R11, R12, RZ ;  /* 0x0000000c0b0b7210 */ /* 0x000fe40007f1e0ff */
[----:B------:R-:W-:-:S05]  /*0620*/  MOV R14, R13 ;  /* 0x0000000d000e7202 */ /* 0x000fca0000000f00 */
[----:B------:R-:W-:-:S03]  /*0630*/  IMAD.WIDE.U32.X R8, R5, UR7, R14, P0 ;  /* 0x0000000705087c25 */ /* 0x000fc600080e040e */
[----:B------:R-:W-:Y:S02]  /*0640*/  SHF.L.W.U32.HI R0, R11, 0x2, R8 ;  /* 0x000000020b007819 */ /* 0x000fe40000010e08 */
[----:B------:R-:W-:Y:S02]  /*0650*/  SHF.L.W.U32.HI R8, R8, 0x2, R9 ;  /* 0x0000000208087819 */ /* 0x000fe40000010e09 */
[----:B------:R-:W-:-:S05]  /*0660*/  IADD3 R9, P0, PT, RZ, -R0, RZ ;  /* 0x80000000ff097210 */ /* 0x000fca0007f1e0ff */
[----:B------:R-:W-:-:S04]  /*0670*/  IMAD.X R11, RZ, RZ, ~R8, P0 ;  /* 0x000000ffff0b7224 */ /* 0x000fc800000e0e08 */
[-C--:B0-----:R-:W-:Y:S02]  /*0680*/  IMAD R0, R11, R6.reuse, RZ ;  /* 0x000000060b007224 */ /* 0x081fe400078e02ff */
[----:B------:R-:W-:-:S04]  /*0690*/  IMAD.WIDE.U32 R4, R9, R6, R4 ;  /* 0x0000000609047225 */ /* 0x000fc800078e0004 */
[----:B------:R-:W-:Y:S01]  /*06a0*/  IMAD R9, R9, R7, R0 ;  /* 0x0000000709097224 */ /* 0x000fe200078e0200 */
[----:B------:R-:W-:-:S04]  /*06b0*/  ISETP.GE.U32.AND P0, PT, R4, R6, PT ;  /* 0x000000060400720c */ /* 0x000fc80003f06070 */
        /* <DEDUP_REMOVED lines=8> */
.L_x_25:
        /* <DEDUP_REMOVED lines=12> */
.L_x_31:


//--------------------- .text._Z18bit_reverse_kernelPmPKii --------------------------
	.section	.text._Z18bit_reverse_kernelPmPKii,"ax",@progbits
	.align	128
        .global         _Z18bit_reverse_kernelPmPKii
        .type           _Z18bit_reverse_kernelPmPKii,@function
        .size           _Z18bit_reverse_kernelPmPKii,(.L_x_32 - _Z18bit_reverse_kernelPmPKii)
        .other          _Z18bit_reverse_kernelPmPKii,@"STO_CUDA_ENTRY STV_DEFAULT"
_Z18bit_reverse_kernelPmPKii:
.text._Z18bit_reverse_kernelPmPKii:
        /* <DEDUP_REMOVED lines=8> */
[----:B------:R-:W0:Y:S01]  /*0080*/  LDC.64 R2, c[0x0][0x388] ;  /* 0x0000e200ff027b82 */ /* 0x000e220000000a00 */
[----:B------:R-:W1:Y:S01]  /*0090*/  LDCU.64 UR4, c[0x0][0x358] ;  /* 0x00006b00ff0477ac */ /* 0x000e620008000a00 */
[----:B0-----:R-:W-:-:S05]  /*00a0*/  IMAD.WIDE R2, R5, 0x4, R2 ;  /* 0x0000000405027825 */ /* 0x001fca00078e0202 */
[----:B-1----:R-:W2:Y:S02]  /*00b0*/  LDG.E R8, desc[UR4][R2.64] ;  /* 0x0000000402087981 */ /* 0x002ea4000c1e1900 */
[----:B--2---:R-:W-:-:S13]  /*00c0*/  ISETP.GE.AND P0, PT, R5, R8, PT ;  /* 0x000000080500720c */ /* 0x004fda0003f06270 */
[----:B------:R-:W-:Y:S05]  /*00d0*/  @P0 EXIT ;  /* 0x000000000000094d */ /* 0x000fea0003800000 */
[----:B------:R-:W0:Y:S02]  /*00e0*/  LDC.64 R10, c[0x0][0x380] ;  /* 0x0000e000ff0a7b82 */ /* 0x000e240000000a00 */
[----:B0-----:R-:W-:-:S06]  /*00f0*/  IMAD.WIDE R8, R8, 0x8, R10 ;  /* 0x0000000808087825 */ /* 0x001fcc00078e020a */
[----:B------:R-:W2:Y:S01]  /*0100*/  LDG.E.64 R8, desc[UR4][R8.64] ;  /* 0x0000000408087981 */ /* 0x000ea2000c1e1b00 */
[----:B------:R-:W-:-:S05]  /*0110*/  IMAD.WIDE R4, R5, 0x8, R10 ;  /* 0x0000000805047825 */ /* 0x000fca00078e020a */
[----:B------:R-:W3:Y:S04]  /*0120*/  LDG.E.64 R6, desc[UR4][R4.64] ;  /* 0x0000000404067981 */ /* 0x000ee8000c1e1b00 */
[----:B--2---:R-:W-:Y:S04]  /*0130*/  STG.E.64 desc[UR4][R4.64], R8 ;  /* 0x0000000804007986 */ /* 0x004fe8000c101b04 */
[----:B------:R-:W2:Y:S02]  /*0140*/  LDG.E R3, desc[UR4][R2.64] ;  /* 0x0000000402037981 */ /* 0x000ea4000c1e1900 */
[----:B--2---:R-:W-:-:S05]  /*0150*/  IMAD.WIDE R10, R3, 0x8, R10 ;  /* 0x00000008030a7825 */ /* 0x004fca00078e020a */
[----:B---3--:R-:W-:Y:S01]  /*0160*/  STG.E.64 desc[UR4][R10.64], R6 ;  /* 0x000000060a007986 */ /* 0x008fe2000c101b04 */
[----:B------:R-:W-:Y:S05]  /*0170*/  EXIT ;  /* 0x000000000000794d */ /* 0x000fea0003800000 */
.L_x_26:
        /* <DEDUP_REMOVED lines=16> */
.L_x_32:


//--------------------- .nv.shared.reserved.0     --------------------------
	.section	.nv.shared.reserved.0,"aw",@nobits
	.weak		__nv_reservedSMEM_offset_0_alias
	.size		__nv_reservedSMEM_offset_0_alias, 0, 64
	.other		__nv_reservedSMEM_offset_0_alias,@"STO_CUDA_RESERVED_SHARED STV_DEFAULT"
__nv_reservedSMEM_offset_0_alias:
	.zero		0
	.zero		64


//--------------------- .nv.constant0._Z22ntt_stage_kernel_tablePmPKmi7Barretti --------------------------
	.section	.nv.constant0._Z22ntt_stage_kernel_tablePmPKmi7Barretti,"a",@progbits
	.sectionflags	@""
	.align	4
.nv.constant0._Z22ntt_stage_kernel_tablePmPKmi7Barretti:
	.zero		964


//--------------------- .nv.constant0._Z19fill_twiddle_kernelPmS_iimm7Barrett --------------------------
	.section	.nv.constant0._Z19fill_twiddle_kernelPmS_iimm7Barrett,"a",@progbits
	.sectionflags	@""
	.align	4
.nv.constant0._Z19fill_twiddle_kernelPmS_iimm7Barrett:
	.zero		976


//--------------------- .nv.constant0._Z20apply_inv_kernel_vecPmm7Barretti --------------------------
	.section	.nv.constant0._Z20apply_inv_kernel_vecPmm7Barretti,"a",@progbits
	.sectionflags	@""
	.align	4
.nv.constant0._Z20apply_inv_kernel_vecPmm7Barretti:
	.zero		948


//--------------------- .nv.constant0._Z29multiply_pointwise_kernel_vecPmPKm7Barretti --------------------------
	.section	.nv.constant0._Z29multiply_pointwise_kernel_vecPmPKm7Barretti,"a",@progbits
	.sectionflags	@""
	.align	4
.nv.constant0._Z29multiply_pointwise_kernel_vecPmPKm7Barretti:
	.zero		948


//--------------------- .nv.constant0._Z18bit_reverse_kernelPmPKii --------------------------
	.section	.nv.constant0._Z18bit_reverse_kernelPmPKii,"a",@progbits
	.sectionflags	@""
	.align	4
.nv.constant0._Z18bit_reverse_kernelPmPKii:
	.zero		916


//--------------------- SYMBOLS --------------------------

	.type		.nv.reservedSmem.offset0,@object
	.size		.nv.reservedSmem.offset0,0x4
